// auto-generated by cutlass_sweep.gemm — config: {"arch": "sm_100", "cluster_m": 1, "cluster_n": 1, "dtype": "int8", "dtype_b": "int8", "layout": "nt", "stages": 0, "tile_k": 128, "tile_m": 64, "tile_n": 256}
#include "cutlass/cutlass.h"
#include "cutlass/gemm/collective/collective_builder.hpp"
#include "cutlass/gemm/device/gemm_universal_adapter.h"
#include "cutlass/gemm/kernel/gemm_universal.hpp"
#include "cutlass/epilogue/collective/collective_builder.hpp"

using ElemA = int8_t;
using ElemB = int8_t;
using ElemCD = int8_t;
using Acc  = int32_t;
using TileShape    = cute::Shape<cute::_64, cute::_256, cute::_128>;
using ClusterShape = cute::Shape<cute::_1, cute::_1, cute::_1>;

using CollectiveEpilogue = typename cutlass::epilogue::collective::CollectiveBuilder<
    cutlass::arch::Sm100, cutlass::arch::OpClassTensorOp,
    TileShape, ClusterShape,
    cutlass::epilogue::collective::EpilogueTileAuto,
    Acc, Acc,
    ElemCD, cutlass::layout::RowMajor, 128 / cutlass::sizeof_bits<ElemCD>::value,
    ElemCD, cutlass::layout::RowMajor, 128 / cutlass::sizeof_bits<ElemCD>::value,
    cutlass::epilogue::collective::EpilogueScheduleAuto
  >::CollectiveOp;

using CollectiveMainloop = typename cutlass::gemm::collective::CollectiveBuilder<
    cutlass::arch::Sm100, cutlass::arch::OpClassTensorOp,
    ElemA, cutlass::layout::RowMajor, 128 / cutlass::sizeof_bits<ElemA>::value,
    ElemB, cutlass::layout::ColumnMajor, 128 / cutlass::sizeof_bits<ElemB>::value,
    Acc,
    TileShape, ClusterShape,
    cutlass::gemm::collective::StageCountAutoCarveout<static_cast<int>(sizeof(typename CollectiveEpilogue::SharedStorage))>,
    cutlass::gemm::collective::KernelScheduleAuto
  >::CollectiveOp;

using GemmKernel = cutlass::gemm::kernel::GemmUniversal<
    cute::Shape<int,int,int,int>,
    CollectiveMainloop,
    CollectiveEpilogue
>;
using Gemm = cutlass::gemm::device::GemmUniversalAdapter<GemmKernel>;

// Force the device kernel symbol into the cubin without needing a host main.
auto* _anchor = &cutlass::device_kernel<GemmKernel>;


// ===== COMPILED SASS (sm_100a) =====

	.target	sm_100a

	.elftype	@"ET_EXEC"


//--------------------- .note.nv.tkinfo           --------------------------
	.section	.note.nv.tkinfo,"",@"SHT_NOTE"
	.sectionflags	@"SHF_NOTE_NV_TKINFO"
	.tkinfo
        /*0018*/ 	.word	0x00000002
        /*0030*/ 	.string	""
        /*0030*/ 	.string	"ptxas"
        /*0030*/ 	.string	"Cuda compilation tools, release 13.0, V13.0.88"
        /*0030*/ 	.string	"Build cuda_13.0.r13.0/compiler.36424714_0"
        /*0030*/ 	.string	"-arch sm_100a -m 64 "



//--------------------- .note.nv.cuinfo           --------------------------
	.section	.note.nv.cuinfo,"",@"SHT_NOTE"
	.sectionflags	@"SHF_NOTE_NV_CUINFO"
        /*0018*/ 	.short	0x0002
        /*001a*/ 	.short	0x0064
        /*001c*/ 	.short	0x0082
	.zero		2


//--------------------- .nv.info                  --------------------------
	.section	.nv.info,"",@"SHT_CUDA_INFO"
	.align	4


	//----- nvinfo : EIATTR_REGCOUNT
	.align		4
        /*0000*/ 	.byte	0x04, 0x2f
        /*0002*/ 	.short	(.L_20 - .L_19)
	.align		4
.L_19:
        /*0004*/ 	.word	index@(_ZN7cutlass13device_kernelINS_4gemm6kernel13GemmUniversalIN4cute5tupleIJiiiiEEENS1_10collective13CollectiveMmaINS1_35MainloopSm100TmaUmmaWarpSpecializedILi5ELi2ELi4ENS5_IJNS4_1CILi1EEESB_SB_EEEEENS5_IJNSA_ILi64EEENSA_ILi256EEENSA_ILi128EEEEEEaNS5_IJlSB_lEEEaSI_NS4_8TiledMMAINS4_8MMA_AtomIJNS4_15SM100_MMA_S8_SSIaaiLi64ELi256ELNS4_4UMMA5MajorE0ELSN_0ELNSM_8SaturateE0EEEEEENS4_6LayoutISC_NS5_IJNSA_ILi0EEESS_SS_EEEEENS5_IJNS4_10UnderscoreESV_SV_EEEEENS4_13SM90_TMA_LOADENS4_14ComposedLayoutINS4_7SwizzleILi3ELi4ELi3EEENS4_18smem_ptr_flag_bitsILi8EEENSR_INS5_IJNSA_ILi8EEESG_EEENS5_IJSG_SB_EEEEEEEvNS4_8identityESY_S18_vS19_EENS_8epilogue10collective18CollectiveEpilogueINS1B_23Sm100TmaWarpSpecializedILi4ELi2ELi32ELb0ELb0EEEJSH_NS5_IJNSR_ISE_SB_EES1G_EEEaSI_aSI_NS1B_6fusion15FusionCallbacksIS1F_NS1I_17LinearCombinationIaiaiLNS_15FloatRoundStyleE2EEESH_S1H_JEEENS4_5SM1004TMEM4LOAD26SM100_TMEM_LOAD_16dp32b32xESY_NSZ_INS10_ILi2ELi4ELi3EEES13_NSR_INS5_IJS14_SE_EEENS5_IJSE_SB_EEEEEEENS4_39AutoVectorizingCopyWithAssumedAlignmentILi128EEENS4_14SM90_TMA_STOREES1W_S1Y_S1Y_EEEvvEEEEvNT_6ParamsE)
        /*0008*/ 	.word	0x0000007a


	//----- nvinfo : EIATTR_FRAME_SIZE
	.align		4
.L_20:
        /*000c*/ 	.byte	0x04, 0x11
        /*000e*/ 	.short	(.L_22 - .L_21)
	.align		4
.L_21:
        /*0010*/ 	.word	index@($__internal_2_$__cuda_sm10x_tcgen05_guardrail_trap_unallocated_columns_being_dealloced)
        /*0014*/ 	.word	0x00000000


	//----- nvinfo : EIATTR_FRAME_SIZE
	.align		4
.L_22:
        /*0018*/ 	.byte	0x04, 0x11
        /*001a*/ 	.short	(.L_24 - .L_23)
	.align		4
.L_23:
        /*001c*/ 	.word	index@($__internal_1_$__cuda_sm10x_tcgen05_guardrail_trap_phase_invalid_during_alloc)
        /*0020*/ 	.word	0x00000000


	//----- nvinfo : EIATTR_FRAME_SIZE
	.align		4
.L_24:
        /*0024*/ 	.byte	0x04, 0x11
        /*0026*/ 	.short	(.L_26 - .L_25)
	.align		4
.L_25:
        /*0028*/ 	.word	index@($__internal_0_$__cuda_sm10x_tcgen05_guardrail_trap_col_being_dealloced_not_returned_by_alloc)
        /*002c*/ 	.word	0x00000000


	//----- nvinfo : EIATTR_FRAME_SIZE
	.align		4
.L_26:
        /*0030*/ 	.byte	0x04, 0x11
        /*0032*/ 	.short	(.L_28 - .L_27)
	.align		4
.L_27:
        /*0034*/ 	.word	index@(_ZN7cutlass13device_kernelINS_4gemm6kernel13GemmUniversalIN4cute5tupleIJiiiiEEENS1_10collective13CollectiveMmaINS1_35MainloopSm100TmaUmmaWarpSpecializedILi5ELi2ELi4ENS5_IJNS4_1CILi1EEESB_SB_EEEEENS5_IJNSA_ILi64EEENSA_ILi256EEENSA_ILi128EEEEEEaNS5_IJlSB_lEEEaSI_NS4_8TiledMMAINS4_8MMA_AtomIJNS4_15SM100_MMA_S8_SSIaaiLi64ELi256ELNS4_4UMMA5MajorE0ELSN_0ELNSM_8SaturateE0EEEEEENS4_6LayoutISC_NS5_IJNSA_ILi0EEESS_SS_EEEEENS5_IJNS4_10UnderscoreESV_SV_EEEEENS4_13SM90_TMA_LOADENS4_14ComposedLayoutINS4_7SwizzleILi3ELi4ELi3EEENS4_18smem_ptr_flag_bitsILi8EEENSR_INS5_IJNSA_ILi8EEESG_EEENS5_IJSG_SB_EEEEEEEvNS4_8identityESY_S18_vS19_EENS_8epilogue10collective18CollectiveEpilogueINS1B_23Sm100TmaWarpSpecializedILi4ELi2ELi32ELb0ELb0EEEJSH_NS5_IJNSR_ISE_SB_EES1G_EEEaSI_aSI_NS1B_6fusion15FusionCallbacksIS1F_NS1I_17LinearCombinationIaiaiLNS_15FloatRoundStyleE2EEESH_S1H_JEEENS4_5SM1004TMEM4LOAD26SM100_TMEM_LOAD_16dp32b32xESY_NSZ_INS10_ILi2ELi4ELi3EEES13_NSR_INS5_IJS14_SE_EEENS5_IJSE_SB_EEEEEEENS4_39AutoVectorizingCopyWithAssumedAlignmentILi128EEENS4_14SM90_TMA_STOREES1W_S1Y_S1Y_EEEvvEEEEvNT_6ParamsE)
        /*0038*/ 	.word	0x00000000


	//----- nvinfo : EIATTR_MIN_STACK_SIZE
	.align		4
.L_28:
        /*003c*/ 	.byte	0x04, 0x12
        /*003e*/ 	.short	(.L_30 - .L_29)
	.align		4
.L_29:
        /*0040*/ 	.word	index@(_ZN7cutlass13device_kernelINS_4gemm6kernel13GemmUniversalIN4cute5tupleIJiiiiEEENS1_10collective13CollectiveMmaINS1_35MainloopSm100TmaUmmaWarpSpecializedILi5ELi2ELi4ENS5_IJNS4_1CILi1EEESB_SB_EEEEENS5_IJNSA_ILi64EEENSA_ILi256EEENSA_ILi128EEEEEEaNS5_IJlSB_lEEEaSI_NS4_8TiledMMAINS4_8MMA_AtomIJNS4_15SM100_MMA_S8_SSIaaiLi64ELi256ELNS4_4UMMA5MajorE0ELSN_0ELNSM_8SaturateE0EEEEEENS4_6LayoutISC_NS5_IJNSA_ILi0EEESS_SS_EEEEENS5_IJNS4_10UnderscoreESV_SV_EEEEENS4_13SM90_TMA_LOADENS4_14ComposedLayoutINS4_7SwizzleILi3ELi4ELi3EEENS4_18smem_ptr_flag_bitsILi8EEENSR_INS5_IJNSA_ILi8EEESG_EEENS5_IJSG_SB_EEEEEEEvNS4_8identityESY_S18_vS19_EENS_8epilogue10collective18CollectiveEpilogueINS1B_23Sm100TmaWarpSpecializedILi4ELi2ELi32ELb0ELb0EEEJSH_NS5_IJNSR_ISE_SB_EES1G_EEEaSI_aSI_NS1B_6fusion15FusionCallbacksIS1F_NS1I_17LinearCombinationIaiaiLNS_15FloatRoundStyleE2EEESH_S1H_JEEENS4_5SM1004TMEM4LOAD26SM100_TMEM_LOAD_16dp32b32xESY_NSZ_INS10_ILi2ELi4ELi3EEES13_NSR_INS5_IJS14_SE_EEENS5_IJSE_SB_EEEEEEENS4_39AutoVectorizingCopyWithAssumedAlignmentILi128EEENS4_14SM90_TMA_STOREES1W_S1Y_S1Y_EEEvvEEEEvNT_6ParamsE)
        /*0044*/ 	.word	0x00000000
.L_30:


//--------------------- .nv.compat                --------------------------
	.section	.nv.compat,"",@"SHT_CUDA_COMPAT_INFO"
	.align	4
        /*0000*/ 	.byte	0x02, 0x09, 0x01, 0x00, 0x02, 0x02, 0x03, 0x00, 0x02, 0x05, 0x06, 0x00, 0x03, 0x07, 0x01, 0x01
        /*0010*/ 	.byte	0x02, 0x03, 0x01, 0x00, 0x02, 0x06, 0x01, 0x00, 0x04, 0x0b, 0x08, 0x00, 0x01, 0x00, 0x00, 0x00
        /*0020*/ 	.byte	0x00, 0x00, 0x00, 0x00


//--------------------- .nv.info._ZN7cutlass13device_kernelINS_4gemm6kernel13GemmUniversalIN4cute5tupleIJiiiiEEENS1_10collective13CollectiveMmaINS1_35MainloopSm100TmaUmmaWarpSpecializedILi5ELi2ELi4ENS5_IJNS4_1CILi1EEESB_SB_EEEEENS5_IJNSA_ILi64EEENSA_ILi256EEENSA_ILi128EEEEEEaNS5_IJlSB_lEEEaSI_NS4_8TiledMMAINS4_8MMA_AtomIJNS4_15SM100_MMA_S8_SSIaaiLi64ELi256ELNS4_4UMMA5MajorE0ELSN_0ELNSM_8SaturateE0EEEEEENS4_6LayoutISC_NS5_IJNSA_ILi0EEESS_SS_EEEEENS5_IJNS4_10UnderscoreESV_SV_EEEEENS4_13SM90_TMA_LOADENS4_14ComposedLayoutINS4_7SwizzleILi3ELi4ELi3EEENS4_18smem_ptr_flag_bitsILi8EEENSR_INS5_IJNSA_ILi8EEESG_EEENS5_IJSG_SB_EEEEEEEvNS4_8identityESY_S18_vS19_EENS_8epilogue10collective18CollectiveEpilogueINS1B_23Sm100TmaWarpSpecializedILi4ELi2ELi32ELb0ELb0EEEJSH_NS5_IJNSR_ISE_SB_EES1G_EEEaSI_aSI_NS1B_6fusion15FusionCallbacksIS1F_NS1I_17LinearCombinationIaiaiLNS_15FloatRoundStyleE2EEESH_S1H_JEEENS4_5SM1004TMEM4LOAD26SM100_TMEM_LOAD_16dp32b32xESY_NSZ_INS10_ILi2ELi4ELi3EEES13_NSR_INS5_IJS14_SE_EEENS5_IJSE_SB_EEEEEEENS4_39AutoVectorizingCopyWithAssumedAlignmentILi128EEENS4_14SM90_TMA_STOREES1W_S1Y_S1Y_EEEvvEEEEvNT_6ParamsE --------------------------
	.section	.nv.info._ZN7cutlass13device_kernelINS_4gemm6kernel13GemmUniversalIN4cute5tupleIJiiiiEEENS1_10collective13CollectiveMmaINS1_35MainloopSm100TmaUmmaWarpSpecializedILi5ELi2ELi4ENS5_IJNS4_1CILi1EEESB_SB_EEEEENS5_IJNSA_ILi64EEENSA_ILi256EEENSA_ILi128EEEEEEaNS5_IJlSB_lEEEaSI_NS4_8TiledMMAINS4_8MMA_AtomIJNS4_15SM100_MMA_S8_SSIaaiLi64ELi256ELNS4_4UMMA5MajorE0ELSN_0ELNSM_8SaturateE0EEEEEENS4_6LayoutISC_NS5_IJNSA_ILi0EEESS_SS_EEEEENS5_IJNS4_10UnderscoreESV_SV_EEEEENS4_13SM90_TMA_LOADENS4_14ComposedLayoutINS4_7SwizzleILi3ELi4ELi3EEENS4_18smem_ptr_flag_bitsILi8EEENSR_INS5_IJNSA_ILi8EEESG_EEENS5_IJSG_SB_EEEEEEEvNS4_8identityESY_S18_vS19_EENS_8epilogue10collective18CollectiveEpilogueINS1B_23Sm100TmaWarpSpecializedILi4ELi2ELi32ELb0ELb0EEEJSH_NS5_IJNSR_ISE_SB_EES1G_EEEaSI_aSI_NS1B_6fusion15FusionCallbacksIS1F_NS1I_17LinearCombinationIaiaiLNS_15FloatRoundStyleE2EEESH_S1H_JEEENS4_5SM1004TMEM4LOAD26SM100_TMEM_LOAD_16dp32b32xESY_NSZ_INS10_ILi2ELi4ELi3EEES13_NSR_INS5_IJS14_SE_EEENS5_IJSE_SB_EEEEEEENS4_39AutoVectorizingCopyWithAssumedAlignmentILi128EEENS4_14SM90_TMA_STOREES1W_S1Y_S1Y_EEEvvEEEEvNT_6ParamsE,"",@"SHT_CUDA_INFO"
	.sectionflags	@""
	.align	4


	//----- nvinfo : EIATTR_CUDA_API_VERSION
	.align		4
        /*0000*/ 	.byte	0x04, 0x37
        /*0002*/ 	.short	(.L_32 - .L_31)
.L_31:
        /*0004*/ 	.word	0x00000082


	//----- nvinfo : EIATTR_KPARAM_INFO
	.align		4
.L_32:
        /*0008*/ 	.byte	0x04, 0x17
        /*000a*/ 	.short	(.L_34 - .L_33)
.L_33:
        /*000c*/ 	.word	0x00000000
        /*0010*/ 	.short	0x0000
        /*0012*/ 	.short	0x0000
        /*0014*/ 	.byte	0x00, 0xf0, 0x01, 0x20


	//----- nvinfo : EIATTR_AT_ENTRY_FRAGMENTS
	.align		4
.L_34:
        /*0018*/ 	.byte	0x04, 0x4f
        /*001a*/ 	.short	(.L_36 - .L_35)


	//   ....[0]....
.L_35:
        /*001c*/ 	.word	0x00000006


	//----- nvinfo : EIATTR_RESERVED_SMEM_USED
	.align		4
.L_36:
        /*0020*/ 	.byte	0x01, 0x41
	.zero		2


	//----- nvinfo : EIATTR_SPARSE_MMA_MASK
	.align		4
        /*0024*/ 	.byte	0x03, 0x50
        /*0026*/ 	.short	0x0000


	//----- nvinfo : EIATTR_TCGEN05_1CTA_USED
	.align		4
        /*0028*/ 	.byte	0x01, 0x51
	.zero		2


	//----- nvinfo : EIATTR_MAXREG_COUNT
	.align		4
        /*002c*/ 	.byte	0x03, 0x1b
        /*002e*/ 	.short	0x00ff


	//----- nvinfo : EIATTR_NUM_BARRIERS
	.align		4
        /*0030*/ 	.byte	0x02, 0x4c
        /*0032*/ 	.byte	0x07
	.zero		1


	//----- nvinfo : EIATTR_EXTERNS
	.align		4
        /*0034*/ 	.byte	0x04, 0x0f
        /*0036*/ 	.short	(.L_38 - .L_37)


	//   ....[0]....
	.align		4
.L_37:
        /*0038*/ 	.word	index@(__assertfail)


	//----- nvinfo : EIATTR_MERCURY_ISA_VERSION
	.align		4
.L_38:
        /*003c*/ 	.byte	0x03, 0x5f
        /*003e*/ 	.short	0x0101


	//----- nvinfo : EIATTR_INT_WARP_WIDE_INSTR_OFFSETS
	.align		4
        /*0040*/ 	.byte	0x04, 0x31
        /*0042*/ 	.short	(.L_40 - .L_39)


	//   ....[0]....
.L_39:
        /*0044*/ 	.word	0x00001e00


	//   ....[1]....
        /*0048*/ 	.word	0x00003940


	//   ....[2]....
        /*004c*/ 	.word	0x00003960


	//   ....[3]....
        /*0050*/ 	.word	0x00003990


	//   ....[4]....
        /*0054*/ 	.word	0x000042d0


	//   ....[5]....
        /*0058*/ 	.word	0x00004340


	//   ....[6]....
        /*005c*/ 	.word	0x00004420


	//   ....[7]....
        /*0060*/ 	.word	0x000044a0


	//   ....[8]....
        /*0064*/ 	.word	0x000045b0


	//   ....[9]....
        /*0068*/ 	.word	0x00004640


	//   ....[10]....
        /*006c*/ 	.word	0x00004820


	//   ....[11]....
        /*0070*/ 	.word	0x00004980


	//----- nvinfo : EIATTR_COOP_GROUP_MASK_REGIDS
	.align		4
.L_40:
        /*0074*/ 	.byte	0x04, 0x29
        /*0076*/ 	.short	(.L_42 - .L_41)


	//   ....[0]....
.L_41:
        /*0078*/ 	.word	0xffffffff


	//   ....[1]....
        /*007c*/ 	.word	0xffffffff


	//   ....[2]....
        /*0080*/ 	.word	0xffffffff


	//   ....[3]....
        /*0084*/ 	.word	0xffffffff


	//   ....[4]....
        /*0088*/ 	.word	0xffffffff


	//   ....[5]....
        /*008c*/ 	.word	0xffffffff


	//   ....[6]....
        /*0090*/ 	.word	0xffffffff


	//   ....[7]....
        /*0094*/ 	.word	0xffffffff


	//   ....[8]....
        /*0098*/ 	.word	0xffffffff


	//   ....[9]....
        /*009c*/ 	.word	0xffffffff


	//   ....[10]....
        /*00a0*/ 	.word	0xffffffff


	//   ....[11]....
        /*00a4*/ 	.word	0xffffffff


	//   ....[12]....
        /*00a8*/ 	.word	0xffffffff


	//----- nvinfo : EIATTR_COOP_GROUP_INSTR_OFFSETS
	.align		4
.L_42:
        /*00ac*/ 	.byte	0x04, 0x28
        /*00ae*/ 	.short	(.L_44 - .L_43)


	//   ....[0]....
.L_43:
        /*00b0*/ 	.word	0x00000090


	//   ....[1]....
        /*00b4*/ 	.word	0x000004d0


	//   ....[2]....
        /*00b8*/ 	.word	0x00000660


	//   ....[3]....
        /*00bc*/ 	.word	0x00000800


	//   ....[4]....
        /*00c0*/ 	.word	0x00000900


	//   ....[5]....
        /*00c4*/ 	.word	0x00000a70


	//   ....[6]....
        /*00c8*/ 	.word	0x00000c10


	//   ....[7]....
        /*00cc*/ 	.word	0x00001ce0


	//   ....[8]....
        /*00d0*/ 	.word	0x00002b50


	//   ....[9]....
        /*00d4*/ 	.word	0x00002d60


	//   ....[10]....
        /*00d8*/ 	.word	0x00002d90


	//   ....[11]....
        /*00dc*/ 	.word	0x00003820


	//   ....[12]....
        /*00e0*/ 	.word	0x00003a50


	//----- nvinfo : EIATTR_VRC_CTA_INIT_COUNT
	.align		4
.L_44:
        /*00e4*/ 	.byte	0x02, 0x4a
        /*00e6*/ 	.byte	0x80
	.zero		1


	//----- nvinfo : EIATTR_SYSCALL_OFFSETS
	.align		4
        /*00e8*/ 	.byte	0x04, 0x46
        /*00ea*/ 	.short	(.L_46 - .L_45)


	//   ....[0]....
.L_45:
        /*00ec*/ 	.word	0x00005410


	//   ....[1]....
        /*00f0*/ 	.word	0x00005550


	//   ....[2]....
        /*00f4*/ 	.word	0x00005d50


	//   ....[3]....
        /*00f8*/ 	.word	0x00006b00


	//   ....[4]....
        /*00fc*/ 	.word	0x00007840


	//   ....[5]....
        /*0100*/ 	.word	0x000085b0


	//----- nvinfo : EIATTR_MBARRIER_INSTR_OFFSETS
	.align		4
.L_46:
        /*0104*/ 	.byte	0x04, 0x39
        /*0106*/ 	.short	(.L_48 - .L_47)


	//   ....[0]....
.L_47:
        /*0108*/ 	.word	0x000005b0
        /*010c*/ 	.word	0x000000ff
        /*0110*/ 	.word	0x00000000
        /*0114*/ 	.short	0x0100
        /*0116*/ 	.byte	0x05
	.zero		1


	//   ....[1]....
        /*0118*/ 	.word	0x000005c0
        /*011c*/ 	.word	0x000000ff
        /*0120*/ 	.word	0x00000028
        /*0124*/ 	.short	0x0100
        /*0126*/ 	.byte	0x05
	.zero		1


	//   ....[2]....
        /*0128*/ 	.word	0x000005d0
        /*012c*/ 	.word	0x000000ff
        /*0130*/ 	.word	0x00000008
        /*0134*/ 	.short	0x0100
        /*0136*/ 	.byte	0x05
	.zero		1


	//   ....[3]....
        /*0138*/ 	.word	0x000005e0
        /*013c*/ 	.word	0x000000ff
        /*0140*/ 	.word	0x00000030
        /*0144*/ 	.short	0x0100
        /*0146*/ 	.byte	0x05
	.zero		1


	//   ....[4]....
        /*0148*/ 	.word	0x000005f0
        /*014c*/ 	.word	0x000000ff
        /*0150*/ 	.word	0x00000010
        /*0154*/ 	.short	0x0100
        /*0156*/ 	.byte	0x05
	.zero		1


	//   ....[5]....
        /*0158*/ 	.word	0x00000600
        /*015c*/ 	.word	0x000000ff
        /*0160*/ 	.word	0x00000038
        /*0164*/ 	.short	0x0100
        /*0166*/ 	.byte	0x05
	.zero		1


	//   ....[6]....
        /*0168*/ 	.word	0x00000610
        /*016c*/ 	.word	0x000000ff
        /*0170*/ 	.word	0x00000018
        /*0174*/ 	.short	0x0100
        /*0176*/ 	.byte	0x05
	.zero		1


	//   ....[7]....
        /*0178*/ 	.word	0x00000620
        /*017c*/ 	.word	0x000000ff
        /*0180*/ 	.word	0x00000040
        /*0184*/ 	.short	0x0100
        /*0186*/ 	.byte	0x05
	.zero		1


	//   ....[8]....
        /*0188*/ 	.word	0x00000630
        /*018c*/ 	.word	0x000000ff
        /*0190*/ 	.word	0x00000020
        /*0194*/ 	.short	0x0100
        /*0196*/ 	.byte	0x05
	.zero		1


	//   ....[9]....
        /*0198*/ 	.word	0x00000640
        /*019c*/ 	.word	0x000000ff
        /*01a0*/ 	.word	0x00000048
        /*01a4*/ 	.short	0x0100
        /*01a6*/ 	.byte	0x05
	.zero		1


	//   ....[10]....
        /*01a8*/ 	.word	0x00000770
        /*01ac*/ 	.word	0x000000ff
        /*01b0*/ 	.word	0x00000050
        /*01b4*/ 	.short	0x0100
        /*01b6*/ 	.byte	0x07
	.zero		1


	//   ....[11]....
        /*01b8*/ 	.word	0x00000780
        /*01bc*/ 	.word	0x000000ff
        /*01c0*/ 	.word	0x00000070
        /*01c4*/ 	.short	0x0100
        /*01c6*/ 	.byte	0x07
	.zero		1


	//   ....[12]....
        /*01c8*/ 	.word	0x00000790
        /*01cc*/ 	.word	0x000000ff
        /*01d0*/ 	.word	0x00000058
        /*01d4*/ 	.short	0x0100
        /*01d6*/ 	.byte	0x07
	.zero		1


	//   ....[13]....
        /*01d8*/ 	.word	0x000007a0
        /*01dc*/ 	.word	0x000000ff
        /*01e0*/ 	.word	0x00000078
        /*01e4*/ 	.short	0x0100
        /*01e6*/ 	.byte	0x07
	.zero		1


	//   ....[14]....
        /*01e8*/ 	.word	0x000007b0
        /*01ec*/ 	.word	0x000000ff
        /*01f0*/ 	.word	0x00000060
        /*01f4*/ 	.short	0x0100
        /*01f6*/ 	.byte	0x07
	.zero		1


	//   ....[15]....
        /*01f8*/ 	.word	0x000007c0
        /*01fc*/ 	.word	0x000000ff
        /*0200*/ 	.word	0x00000080
        /*0204*/ 	.short	0x0100
        /*0206*/ 	.byte	0x07
	.zero		1


	//   ....[16]....
        /*0208*/ 	.word	0x000007d0
        /*020c*/ 	.word	0x000000ff
        /*0210*/ 	.word	0x00000068
        /*0214*/ 	.short	0x0100
        /*0216*/ 	.byte	0x07
	.zero		1


	//   ....[17]....
        /*0218*/ 	.word	0x000007e0
        /*021c*/ 	.word	0x000000ff
        /*0220*/ 	.word	0x00000088
        /*0224*/ 	.short	0x0100
        /*0226*/ 	.byte	0x07
	.zero		1


	//   ....[18]....
        /*0228*/ 	.word	0x000008d0
        /*022c*/ 	.word	0x000000ff
        /*0230*/ 	.word	0x00000090
        /*0234*/ 	.short	0x0100
        /*0236*/ 	.byte	0x05
	.zero		1


	//   ....[19]....
        /*0238*/ 	.word	0x000008e0
        /*023c*/ 	.word	0x000000ff
        /*0240*/ 	.word	0x00000098
        /*0244*/ 	.short	0x0100
        /*0246*/ 	.byte	0x05
	.zero		1


	//   ....[20]....
        /*0248*/ 	.word	0x00000a20
        /*024c*/ 	.word	0x000000ff
        /*0250*/ 	.word	0x000000a0
        /*0254*/ 	.short	0x0100
        /*0256*/ 	.byte	0x05
	.zero		1


	//   ....[21]....
        /*0258*/ 	.word	0x00000a30
        /*025c*/ 	.word	0x000000ff
        /*0260*/ 	.word	0x000000b0
        /*0264*/ 	.short	0x0100
        /*0266*/ 	.byte	0x05
	.zero		1


	//   ....[22]....
        /*0268*/ 	.word	0x00000a40
        /*026c*/ 	.word	0x000000ff
        /*0270*/ 	.word	0x000000a8
        /*0274*/ 	.short	0x0100
        /*0276*/ 	.byte	0x05
	.zero		1


	//   ....[23]....
        /*0278*/ 	.word	0x00000a50
        /*027c*/ 	.word	0x000000ff
        /*0280*/ 	.word	0x000000b8
        /*0284*/ 	.short	0x0100
        /*0286*/ 	.byte	0x05
	.zero		1


	//   ....[24]....
        /*0288*/ 	.word	0x00000b80
        /*028c*/ 	.word	0x000000ff
        /*0290*/ 	.word	0x000000c0
        /*0294*/ 	.short	0x0100
        /*0296*/ 	.byte	0x07
	.zero		1


	//   ....[25]....
        /*0298*/ 	.word	0x00000b90
        /*029c*/ 	.word	0x000000ff
        /*02a0*/ 	.word	0x000000e0
        /*02a4*/ 	.short	0x0100
        /*02a6*/ 	.byte	0x07
	.zero		1


	//   ....[26]....
        /*02a8*/ 	.word	0x00000ba0
        /*02ac*/ 	.word	0x000000ff
        /*02b0*/ 	.word	0x000000c8
        /*02b4*/ 	.short	0x0100
        /*02b6*/ 	.byte	0x07
	.zero		1


	//   ....[27]....
        /*02b8*/ 	.word	0x00000bb0
        /*02bc*/ 	.word	0x000000ff
        /*02c0*/ 	.word	0x000000e8
        /*02c4*/ 	.short	0x0100
        /*02c6*/ 	.byte	0x07
	.zero		1


	//   ....[28]....
        /*02c8*/ 	.word	0x00000bc0
        /*02cc*/ 	.word	0x000000ff
        /*02d0*/ 	.word	0x000000d0
        /*02d4*/ 	.short	0x0100
        /*02d6*/ 	.byte	0x07
	.zero		1


	//   ....[29]....
        /*02d8*/ 	.word	0x00000bd0
        /*02dc*/ 	.word	0x000000ff
        /*02e0*/ 	.word	0x000000f0
        /*02e4*/ 	.short	0x0100
        /*02e6*/ 	.byte	0x07
	.zero		1


	//   ....[30]....
        /*02e8*/ 	.word	0x00000be0
        /*02ec*/ 	.word	0x000000ff
        /*02f0*/ 	.word	0x000000d8
        /*02f4*/ 	.short	0x0100
        /*02f6*/ 	.byte	0x07
	.zero		1


	//   ....[31]....
        /*02f8*/ 	.word	0x00000bf0
        /*02fc*/ 	.word	0x000000ff
        /*0300*/ 	.word	0x000000f8
        /*0304*/ 	.short	0x0100
        /*0306*/ 	.byte	0x07
	.zero		1


	//   ....[32]....
        /*0308*/ 	.word	0x00000ce0
        /*030c*/ 	.word	0x000000ff
        /*0310*/ 	.word	0x00000100
        /*0314*/ 	.short	0x0100
        /*0316*/ 	.byte	0x05
	.zero		1


	//   ....[33]....
        /*0318*/ 	.word	0x00000cf0
        /*031c*/ 	.word	0x000000ff
        /*0320*/ 	.word	0x00000110
        /*0324*/ 	.short	0x0100
        /*0326*/ 	.byte	0x05
	.zero		1


	//   ....[34]....
        /*0328*/ 	.word	0x00000d00
        /*032c*/ 	.word	0x000000ff
        /*0330*/ 	.word	0x00000108
        /*0334*/ 	.short	0x0100
        /*0336*/ 	.byte	0x05
	.zero		1


	//   ....[35]....
        /*0338*/ 	.word	0x00000d10
        /*033c*/ 	.word	0x000000ff
        /*0340*/ 	.word	0x00000118
        /*0344*/ 	.short	0x0100
        /*0346*/ 	.byte	0x05
	.zero		1


	//   ....[36]....
        /*0348*/ 	.word	0x000015e0
        /*034c*/ 	.word	0x00000003
        /*0350*/ 	.word	0x00000110
        /*0354*/ 	.short	0x010a
        /*0356*/ 	.byte	0xff
	.zero		1


	//   ....[37]....
        /*0358*/ 	.word	0x00001610
        /*035c*/ 	.word	0x00000003
        /*0360*/ 	.word	0x00000100
        /*0364*/ 	.short	0x0101
        /*0366*/ 	.byte	0xff
	.zero		1


	//   ....[38]....
        /*0368*/ 	.word	0x000016e0
        /*036c*/ 	.word	0x000000ff
        /*0370*/ 	.word	0x00000028
        /*0374*/ 	.short	0x010a
        /*0376*/ 	.byte	0x08
	.zero		1


	//   ....[39]....
        /*0378*/ 	.word	0x00001780
        /*037c*/ 	.word	0x000000ff
        /*0380*/ 	.word	0x00000028
        /*0384*/ 	.short	0x010a
        /*0386*/ 	.byte	0x21
	.zero		1


	//   ....[40]....
        /*0388*/ 	.word	0x000018d0
        /*038c*/ 	.word	0x000000ff
        /*0390*/ 	.word	0x00000028
        /*0394*/ 	.short	0x010a
        /*0396*/ 	.byte	0x08
	.zero		1


	//   ....[41]....
        /*0398*/ 	.word	0x000019e0
        /*039c*/ 	.word	0x000000ff
        /*03a0*/ 	.word	0x00000098
        /*03a4*/ 	.short	0x0101
        /*03a6*/ 	.byte	0x04
	.zero		1


	//   ....[42]....
        /*03a8*/ 	.word	0x00001a00
        /*03ac*/ 	.word	0x000000ff
        /*03b0*/ 	.word	0x00000028
        /*03b4*/ 	.short	0x010a
        /*03b6*/ 	.byte	0x08
	.zero		1


	//   ....[43]....
        /*03b8*/ 	.word	0x00001a80
        /*03bc*/ 	.word	0x000000ff
        /*03c0*/ 	.word	0x00000028
        /*03c4*/ 	.short	0x010a
        /*03c6*/ 	.byte	0x11
	.zero		1


	//   ....[44]....
        /*03c8*/ 	.word	0x00001bd0
        /*03cc*/ 	.word	0x000000ff
        /*03d0*/ 	.word	0x00000028
        /*03d4*/ 	.short	0x010a
        /*03d6*/ 	.byte	0x08
	.zero		1


	//   ....[45]....
        /*03d8*/ 	.word	0x00001d10
        /*03dc*/ 	.word	0x00000002
        /*03e0*/ 	.word	0x000000a0
        /*03e4*/ 	.short	0x010a
        /*03e6*/ 	.byte	0xff
	.zero		1


	//   ....[46]....
        /*03e8*/ 	.word	0x00001dd0
        /*03ec*/ 	.word	0x00000002
        /*03f0*/ 	.word	0x00000000
        /*03f4*/ 	.short	0x0101
        /*03f6*/ 	.byte	0xff
	.zero		1


	//   ....[47]....
        /*03f8*/ 	.word	0x00002330
        /*03fc*/ 	.word	0x000000ff
        /*0400*/ 	.word	0x00000000
        /*0404*/ 	.short	0x010a
        /*0406*/ 	.byte	0x05
	.zero		1


	//   ....[48]....
        /*0408*/ 	.word	0x000023c0
        /*040c*/ 	.word	0x000000ff
        /*0410*/ 	.word	0x00000000
        /*0414*/ 	.short	0x010a
        /*0416*/ 	.byte	0x05
	.zero		1


	//   ....[49]....
        /*0418*/ 	.word	0x00002450
        /*041c*/ 	.word	0x000000ff
        /*0420*/ 	.word	0x00000000
        /*0424*/ 	.short	0x010a
        /*0426*/ 	.byte	0x05
	.zero		1


	//   ....[50]....
        /*0428*/ 	.word	0x000024e0
        /*042c*/ 	.word	0x000000ff
        /*0430*/ 	.word	0x00000000
        /*0434*/ 	.short	0x010a
        /*0436*/ 	.byte	0x05
	.zero		1


	//   ....[51]....
        /*0438*/ 	.word	0x00002580
        /*043c*/ 	.word	0x00000000
        /*0440*/ 	.word	0x00000000
        /*0444*/ 	.short	0x010a
        /*0446*/ 	.byte	0xff
	.zero		1


	//   ....[52]....
        /*0448*/ 	.word	0x000026a0
        /*044c*/ 	.word	0x00000000
        /*0450*/ 	.word	0x00000100
        /*0454*/ 	.short	0x010a
        /*0456*/ 	.byte	0xff
	.zero		1


	//   ....[53]....
        /*0458*/ 	.word	0x00002700
        /*045c*/ 	.word	0x00000004
        /*0460*/ 	.word	0x00000000
        /*0464*/ 	.short	0x0101
        /*0466*/ 	.byte	0xff
	.zero		1


	//   ....[54]....
        /*0468*/ 	.word	0x00002720
        /*046c*/ 	.word	0x000000ff
        /*0470*/ 	.word	0x000000b0
        /*0474*/ 	.short	0x010a
        /*0476*/ 	.byte	0x05
	.zero		1


	//   ....[55]....
        /*0478*/ 	.word	0x00002840
        /*047c*/ 	.word	0x00000000
        /*0480*/ 	.word	0x000000a0
        /*0484*/ 	.short	0x010a
        /*0486*/ 	.byte	0xff
	.zero		1


	//   ....[56]....
        /*0488*/ 	.word	0x00002950
        /*048c*/ 	.word	0x00000000
        /*0490*/ 	.word	0x00000000
        /*0494*/ 	.short	0x0101
        /*0496*/ 	.byte	0xff
	.zero		1


	//   ....[57]....
        /*0498*/ 	.word	0x000029e0
        /*049c*/ 	.word	0x000000ff
        /*04a0*/ 	.word	0x000000b0
        /*04a4*/ 	.short	0x0106
        /*04a6*/ 	.byte	0x05
	.zero		1


	//   ....[58]....
        /*04a8*/ 	.word	0x00002a00
        /*04ac*/ 	.word	0x000000ff
        /*04b0*/ 	.word	0x000000b0
        /*04b4*/ 	.short	0x010a
        /*04b6*/ 	.byte	0x05
	.zero		1


	//   ....[59]....
        /*04b8*/ 	.word	0x00002a90
        /*04bc*/ 	.word	0x000000ff
        /*04c0*/ 	.word	0x000000b0
        /*04c4*/ 	.short	0x0106
        /*04c6*/ 	.byte	0x04
	.zero		1


	//   ....[60]....
        /*04c8*/ 	.word	0x00002ad0
        /*04cc*/ 	.word	0x00000000
        /*04d0*/ 	.word	0x000000b0
        /*04d4*/ 	.short	0x010a
        /*04d6*/ 	.byte	0xff
	.zero		1


	//   ....[61]....
        /*04d8*/ 	.word	0x00003010
        /*04dc*/ 	.word	0x00000000
        /*04e0*/ 	.word	0x000000a0
        /*04e4*/ 	.short	0x010a
        /*04e6*/ 	.byte	0xff
	.zero		1


	//   ....[62]....
        /*04e8*/ 	.word	0x00003110
        /*04ec*/ 	.word	0x00000003
        /*04f0*/ 	.word	0x00000000
        /*04f4*/ 	.short	0x0101
        /*04f6*/ 	.byte	0xff
	.zero		1


	//   ....[63]....
        /*04f8*/ 	.word	0x00003120
        /*04fc*/ 	.word	0x000000ff
        /*0500*/ 	.word	0x00000000
        /*0504*/ 	.short	0x010a
        /*0506*/ 	.byte	0x06
	.zero		1


	//   ....[64]....
        /*0508*/ 	.word	0x000031a0
        /*050c*/ 	.word	0x000000ff
        /*0510*/ 	.word	0x000000e0
        /*0514*/ 	.short	0x010a
        /*0516*/ 	.byte	0x07
	.zero		1


	//   ....[65]....
        /*0518*/ 	.word	0x00003280
        /*051c*/ 	.word	0x000000ff
        /*0520*/ 	.word	0x00000000
        /*0524*/ 	.short	0x010a
        /*0526*/ 	.byte	0x06
	.zero		1


	//   ....[66]....
        /*0528*/ 	.word	0x000033b0
        /*052c*/ 	.word	0x000000ff
        /*0530*/ 	.word	0x00000000
        /*0534*/ 	.short	0x010a
        /*0536*/ 	.byte	0x1a
	.zero		1


	//   ....[67]....
        /*0538*/ 	.word	0x00003650
        /*053c*/ 	.word	0x000000ff
        /*0540*/ 	.word	0x00000000
        /*0544*/ 	.short	0x010a
        /*0546*/ 	.byte	0x06
	.zero		1


	//   ....[68]....
        /*0548*/ 	.word	0x000036e0
        /*054c*/ 	.word	0x000000ff
        /*0550*/ 	.word	0x00000000
        /*0554*/ 	.short	0x010a
        /*0556*/ 	.byte	0x06
	.zero		1


	//   ....[69]....
        /*0558*/ 	.word	0x00003770
        /*055c*/ 	.word	0x000000ff
        /*0560*/ 	.word	0x00000000
        /*0564*/ 	.short	0x010a
        /*0566*/ 	.byte	0x06
	.zero		1


	//   ....[70]....
        /*0568*/ 	.word	0x00003800
        /*056c*/ 	.word	0x000000ff
        /*0570*/ 	.word	0x00000000
        /*0574*/ 	.short	0x010a
        /*0576*/ 	.byte	0x07
	.zero		1


	//   ....[71]....
        /*0578*/ 	.word	0x00003c80
        /*057c*/ 	.word	0x00000000
        /*0580*/ 	.word	0x000000a0
        /*0584*/ 	.short	0x010a
        /*0586*/ 	.byte	0xff
	.zero		1


	//   ....[72]....
        /*0588*/ 	.word	0x00003d40
        /*058c*/ 	.word	0x00000000
        /*0590*/ 	.word	0x00000000
        /*0594*/ 	.short	0x0101
        /*0596*/ 	.byte	0xff
	.zero		1


	//   ....[73]....
        /*0598*/ 	.word	0x00004060
        /*059c*/ 	.word	0x000000ff
        /*05a0*/ 	.word	0x00000098
        /*05a4*/ 	.short	0x010a
        /*05a6*/ 	.byte	0x07
	.zero		1


	//   ....[74]....
        /*05a8*/ 	.word	0x00004250
        /*05ac*/ 	.word	0x000000ff
        /*05b0*/ 	.word	0x00000070
        /*05b4*/ 	.short	0x010a
        /*05b6*/ 	.byte	0x07
	.zero		1


	//   ....[75]....
        /*05b8*/ 	.word	0x000043c0
        /*05bc*/ 	.word	0x000000ff
        /*05c0*/ 	.word	0x00000050
        /*05c4*/ 	.short	0x010b
        /*05c6*/ 	.byte	0x07
	.zero		1


	//   ....[76]....
        /*05c8*/ 	.word	0x000043d0
        /*05cc*/ 	.word	0x000000ff
        /*05d0*/ 	.word	0x00000000
        /*05d4*/ 	.short	0x0101
        /*05d6*/ 	.byte	0x08
	.zero		1


	//   ....[77]....
        /*05d8*/ 	.word	0x000043f0
        /*05dc*/ 	.word	0x000000ff
        /*05e0*/ 	.word	0x00000078
        /*05e4*/ 	.short	0x010a
        /*05e6*/ 	.byte	0x07
	.zero		1


	//   ....[78]....
        /*05e8*/ 	.word	0x00004550
        /*05ec*/ 	.word	0x000000ff
        /*05f0*/ 	.word	0x00000058
        /*05f4*/ 	.short	0x010b
        /*05f6*/ 	.byte	0x07
	.zero		1


	//   ....[79]....
        /*05f8*/ 	.word	0x00004560
        /*05fc*/ 	.word	0x000000ff
        /*0600*/ 	.word	0x00000000
        /*0604*/ 	.short	0x0101
        /*0606*/ 	.byte	0x08
	.zero		1


	//   ....[80]....
        /*0608*/ 	.word	0x00004570
        /*060c*/ 	.word	0x000000ff
        /*0610*/ 	.word	0x00000080
        /*0614*/ 	.short	0x010a
        /*0616*/ 	.byte	0x07
	.zero		1


	//   ....[81]....
        /*0618*/ 	.word	0x00004710
        /*061c*/ 	.word	0x000000ff
        /*0620*/ 	.word	0x00000060
        /*0624*/ 	.short	0x010b
        /*0626*/ 	.byte	0x07
	.zero		1


	//   ....[82]....
        /*0628*/ 	.word	0x00004780
        /*062c*/ 	.word	0x000000ff
        /*0630*/ 	.word	0x00000000
        /*0634*/ 	.short	0x0101
        /*0636*/ 	.byte	0x08
	.zero		1


	//   ....[83]....
        /*0638*/ 	.word	0x000047b0
        /*063c*/ 	.word	0x000000ff
        /*0640*/ 	.word	0x00000088
        /*0644*/ 	.short	0x010a
        /*0646*/ 	.byte	0x07
	.zero		1


	//   ....[84]....
        /*0648*/ 	.word	0x000049c0
        /*064c*/ 	.word	0x000000ff
        /*0650*/ 	.word	0x00000068
        /*0654*/ 	.short	0x010b
        /*0656*/ 	.byte	0x07
	.zero		1


	//   ....[85]....
        /*0658*/ 	.word	0x000049e0
        /*065c*/ 	.word	0x000000ff
        /*0660*/ 	.word	0x00000000
        /*0664*/ 	.short	0x0101
        /*0666*/ 	.byte	0x0d
	.zero		1


	//   ....[86]....
        /*0668*/ 	.word	0x00004a10
        /*066c*/ 	.word	0x000000ff
        /*0670*/ 	.word	0x00000070
        /*0674*/ 	.short	0x010a
        /*0676*/ 	.byte	0x07
	.zero		1


	//   ....[87]....
        /*0678*/ 	.word	0x00004a30
        /*067c*/ 	.word	0x000000ff
        /*0680*/ 	.word	0x00000078
        /*0684*/ 	.short	0x010a
        /*0686*/ 	.byte	0x07
	.zero		1


	//   ....[88]....
        /*0688*/ 	.word	0x00004a50
        /*068c*/ 	.word	0x000000ff
        /*0690*/ 	.word	0x00000080
        /*0694*/ 	.short	0x010a
        /*0696*/ 	.byte	0x07
	.zero		1


	//   ....[89]....
        /*0698*/ 	.word	0x00004a90
        /*069c*/ 	.word	0x00000000
        /*06a0*/ 	.word	0x00000088
        /*06a4*/ 	.short	0x010a
        /*06a6*/ 	.byte	0xff
	.zero		1


	//   ....[90]....
        /*06a8*/ 	.word	0x00004de0
        /*06ac*/ 	.word	0x00000000
        /*06b0*/ 	.word	0x000000a0
        /*06b4*/ 	.short	0x010a
        /*06b6*/ 	.byte	0xff
	.zero		1


	//   ....[91]....
        /*06b8*/ 	.word	0x00004ef0
        /*06bc*/ 	.word	0x00000000
        /*06c0*/ 	.word	0x00000000
        /*06c4*/ 	.short	0x0101
        /*06c6*/ 	.byte	0xff
	.zero		1


	//   ....[92]....
        /*06c8*/ 	.word	0x00005940
        /*06cc*/ 	.word	0x00000000
        /*06d0*/ 	.word	0x00000050
        /*06d4*/ 	.short	0x010a
        /*06d6*/ 	.byte	0xff
	.zero		1


	//   ....[93]....
        /*06d8*/ 	.word	0x000059b0
        /*06dc*/ 	.word	0x0000006c
        /*06e0*/ 	.word	0x000000c0
        /*06e4*/ 	.short	0x010a
        /*06e6*/ 	.byte	0xff
	.zero		1


	//   ....[94]....
        /*06e8*/ 	.word	0x00005a90
        /*06ec*/ 	.word	0x00000000
        /*06f0*/ 	.word	0x00000050
        /*06f4*/ 	.short	0x010a
        /*06f6*/ 	.byte	0xff
	.zero		1


	//   ....[95]....
        /*06f8*/ 	.word	0x00005bb0
        /*06fc*/ 	.word	0x00000000
        /*0700*/ 	.word	0x00000000
        /*0704*/ 	.short	0x0101
        /*0706*/ 	.byte	0xff
	.zero		1


	//   ....[96]....
        /*0708*/ 	.word	0x00005c30
        /*070c*/ 	.word	0x0000006c
        /*0710*/ 	.word	0x000000c0
        /*0714*/ 	.short	0x010a
        /*0716*/ 	.byte	0xff
	.zero		1


	//   ....[97]....
        /*0718*/ 	.word	0x000067b0
        /*071c*/ 	.word	0x00000037
        /*0720*/ 	.word	0x00000050
        /*0724*/ 	.short	0x010a
        /*0726*/ 	.byte	0xff
	.zero		1


	//   ....[98]....
        /*0728*/ 	.word	0x00006860
        /*072c*/ 	.word	0x00000037
        /*0730*/ 	.word	0x00000050
        /*0734*/ 	.short	0x010a
        /*0736*/ 	.byte	0xff
	.zero		1


	//   ....[99]....
        /*0738*/ 	.word	0x00006980
        /*073c*/ 	.word	0x00000000
        /*0740*/ 	.word	0x00000000
        /*0744*/ 	.short	0x0101
        /*0746*/ 	.byte	0xff
	.zero		1


	//   ....[100]....
        /*0748*/ 	.word	0x000074f0
        /*074c*/ 	.word	0x00000049
        /*0750*/ 	.word	0x00000050
        /*0754*/ 	.short	0x010a
        /*0756*/ 	.byte	0xff
	.zero		1


	//   ....[101]....
        /*0758*/ 	.word	0x000075a0
        /*075c*/ 	.word	0x00000049
        /*0760*/ 	.word	0x00000050
        /*0764*/ 	.short	0x010a
        /*0766*/ 	.byte	0xff
	.zero		1


	//   ....[102]....
        /*0768*/ 	.word	0x000076c0
        /*076c*/ 	.word	0x00000002
        /*0770*/ 	.word	0x00000000
        /*0774*/ 	.short	0x0101
        /*0776*/ 	.byte	0xff
	.zero		1


	//   ....[103]....
        /*0778*/ 	.word	0x00008260
        /*077c*/ 	.word	0x0000004c
        /*0780*/ 	.word	0x00000050
        /*0784*/ 	.short	0x010a
        /*0786*/ 	.byte	0xff
	.zero		1


	//   ....[104]....
        /*0788*/ 	.word	0x00008310
        /*078c*/ 	.word	0x0000004c
        /*0790*/ 	.word	0x00000050
        /*0794*/ 	.short	0x010a
        /*0796*/ 	.byte	0xff
	.zero		1


	//   ....[105]....
        /*0798*/ 	.word	0x00008430
        /*079c*/ 	.word	0x00000000
        /*07a0*/ 	.word	0x00000000
        /*07a4*/ 	.short	0x0101
        /*07a6*/ 	.byte	0xff
	.zero		1


	//   ....[106]....
        /*07a8*/ 	.word	0x000087e0
        /*07ac*/ 	.word	0x000000ff
        /*07b0*/ 	.word	0x00000000
        /*07b4*/ 	.short	0x0101
        /*07b6*/ 	.byte	0x05
	.zero		1


	//   ....[107]....
        /*07b8*/ 	.word	0x00009120
        /*07bc*/ 	.word	0x00000003
        /*07c0*/ 	.word	0x00000110
        /*07c4*/ 	.short	0x010a
        /*07c6*/ 	.byte	0xff
	.zero		1


	//   ....[108]....
        /*07c8*/ 	.word	0x00009180
        /*07cc*/ 	.word	0x00000002
        /*07d0*/ 	.word	0x00000028
        /*07d4*/ 	.short	0x010a
        /*07d6*/ 	.byte	0xff
	.zero		1


	//   ....[109]....
        /*07d8*/ 	.word	0x000091e0
        /*07dc*/ 	.word	0x00000002
        /*07e0*/ 	.word	0x00000028
        /*07e4*/ 	.short	0x010a
        /*07e6*/ 	.byte	0xff
	.zero		1


	//   ....[110]....
        /*07e8*/ 	.word	0x00009230
        /*07ec*/ 	.word	0x00000002
        /*07f0*/ 	.word	0x000000a0
        /*07f4*/ 	.short	0x010a
        /*07f6*/ 	.byte	0xff
	.zero		1


	//   ....[111]....
        /*07f8*/ 	.word	0x00009290
        /*07fc*/ 	.word	0x00000000
        /*0800*/ 	.word	0x00000000
        /*0804*/ 	.short	0x010a
        /*0806*/ 	.byte	0xff
	.zero		1


	//   ....[112]....
        /*0808*/ 	.word	0x000092f0
        /*080c*/ 	.word	0x00000000
        /*0810*/ 	.word	0x00000000
        /*0814*/ 	.short	0x010a
        /*0816*/ 	.byte	0xff
	.zero		1


	//   ....[113]....
        /*0818*/ 	.word	0x00009350
        /*081c*/ 	.word	0x00000000
        /*0820*/ 	.word	0x00000000
        /*0824*/ 	.short	0x010a
        /*0826*/ 	.byte	0xff
	.zero		1


	//   ....[114]....
        /*0828*/ 	.word	0x000093b0
        /*082c*/ 	.word	0x00000000
        /*0830*/ 	.word	0x00000000
        /*0834*/ 	.short	0x010a
        /*0836*/ 	.byte	0xff
	.zero		1


	//   ....[115]....
        /*0838*/ 	.word	0x00009400
        /*083c*/ 	.word	0x00000000
        /*0840*/ 	.word	0x00000100
        /*0844*/ 	.short	0x010a
        /*0846*/ 	.byte	0xff
	.zero		1


	//   ....[116]....
        /*0848*/ 	.word	0x00009460
        /*084c*/ 	.word	0x00000000
        /*0850*/ 	.word	0x000000b0
        /*0854*/ 	.short	0x010a
        /*0856*/ 	.byte	0xff
	.zero		1


	//   ....[117]....
        /*0858*/ 	.word	0x000094b0
        /*085c*/ 	.word	0x00000000
        /*0860*/ 	.word	0x000000a0
        /*0864*/ 	.short	0x010a
        /*0866*/ 	.byte	0xff
	.zero		1


	//   ....[118]....
        /*0868*/ 	.word	0x00009510
        /*086c*/ 	.word	0x00000000
        /*0870*/ 	.word	0x000000b0
        /*0874*/ 	.short	0x010a
        /*0876*/ 	.byte	0xff
	.zero		1


	//   ....[119]....
        /*0878*/ 	.word	0x00009560
        /*087c*/ 	.word	0x00000000
        /*0880*/ 	.word	0x000000a0
        /*0884*/ 	.short	0x010a
        /*0886*/ 	.byte	0xff
	.zero		1


	//   ....[120]....
        /*0888*/ 	.word	0x000095c0
        /*088c*/ 	.word	0x00000003
        /*0890*/ 	.word	0x000000e0
        /*0894*/ 	.short	0x010a
        /*0896*/ 	.byte	0xff
	.zero		1


	//   ....[121]....
        /*0898*/ 	.word	0x00009620
        /*089c*/ 	.word	0x00000000
        /*08a0*/ 	.word	0x00000000
        /*08a4*/ 	.short	0x010a
        /*08a6*/ 	.byte	0xff
	.zero		1


	//   ....[122]....
        /*08a8*/ 	.word	0x00009680
        /*08ac*/ 	.word	0x00000000
        /*08b0*/ 	.word	0x00000000
        /*08b4*/ 	.short	0x010a
        /*08b6*/ 	.byte	0xff
	.zero		1


	//   ....[123]....
        /*08b8*/ 	.word	0x000096e0
        /*08bc*/ 	.word	0x00000000
        /*08c0*/ 	.word	0x00000000
        /*08c4*/ 	.short	0x010a
        /*08c6*/ 	.byte	0xff
	.zero		1


	//   ....[124]....
        /*08c8*/ 	.word	0x00009740
        /*08cc*/ 	.word	0x00000000
        /*08d0*/ 	.word	0x00000000
        /*08d4*/ 	.short	0x010a
        /*08d6*/ 	.byte	0xff
	.zero		1


	//   ....[125]....
        /*08d8*/ 	.word	0x000097a0
        /*08dc*/ 	.word	0x00000000
        /*08e0*/ 	.word	0x00000000
        /*08e4*/ 	.short	0x010a
        /*08e6*/ 	.byte	0xff
	.zero		1


	//   ....[126]....
        /*08e8*/ 	.word	0x000097f0
        /*08ec*/ 	.word	0x00000000
        /*08f0*/ 	.word	0x000000a0
        /*08f4*/ 	.short	0x010a
        /*08f6*/ 	.byte	0xff
	.zero		1


	//   ....[127]....
        /*08f8*/ 	.word	0x00009850
        /*08fc*/ 	.word	0x00000000
        /*0900*/ 	.word	0x00000098
        /*0904*/ 	.short	0x010a
        /*0906*/ 	.byte	0xff
	.zero		1


	//   ....[128]....
        /*0908*/ 	.word	0x000098b0
        /*090c*/ 	.word	0x00000003
        /*0910*/ 	.word	0x00000070
        /*0914*/ 	.short	0x010a
        /*0916*/ 	.byte	0xff
	.zero		1


	//   ....[129]....
        /*0918*/ 	.word	0x00009910
        /*091c*/ 	.word	0x00000003
        /*0920*/ 	.word	0x00000078
        /*0924*/ 	.short	0x010a
        /*0926*/ 	.byte	0xff
	.zero		1


	//   ....[130]....
        /*0928*/ 	.word	0x00009970
        /*092c*/ 	.word	0x00000003
        /*0930*/ 	.word	0x00000080
        /*0934*/ 	.short	0x010a
        /*0936*/ 	.byte	0xff
	.zero		1


	//   ....[131]....
        /*0938*/ 	.word	0x000099d0
        /*093c*/ 	.word	0x00000003
        /*0940*/ 	.word	0x00000088
        /*0944*/ 	.short	0x010a
        /*0946*/ 	.byte	0xff
	.zero		1


	//   ....[132]....
        /*0948*/ 	.word	0x00009a30
        /*094c*/ 	.word	0x00000000
        /*0950*/ 	.word	0x00000070
        /*0954*/ 	.short	0x010a
        /*0956*/ 	.byte	0xff
	.zero		1


	//   ....[133]....
        /*0958*/ 	.word	0x00009a90
        /*095c*/ 	.word	0x00000000
        /*0960*/ 	.word	0x00000078
        /*0964*/ 	.short	0x010a
        /*0966*/ 	.byte	0xff
	.zero		1


	//   ....[134]....
        /*0968*/ 	.word	0x00009af0
        /*096c*/ 	.word	0x00000000
        /*0970*/ 	.word	0x00000080
        /*0974*/ 	.short	0x010a
        /*0976*/ 	.byte	0xff
	.zero		1


	//   ....[135]....
        /*0978*/ 	.word	0x00009b40
        /*097c*/ 	.word	0x00000000
        /*0980*/ 	.word	0x000000a0
        /*0984*/ 	.short	0x010a
        /*0986*/ 	.byte	0xff
	.zero		1


	//   ....[136]....
        /*0988*/ 	.word	0x00009b90
        /*098c*/ 	.word	0x00000000
        /*0990*/ 	.word	0x00000050
        /*0994*/ 	.short	0x010a
        /*0996*/ 	.byte	0xff
	.zero		1


	//   ....[137]....
        /*0998*/ 	.word	0x00009be0
        /*099c*/ 	.word	0x0000006c
        /*09a0*/ 	.word	0x000000c0
        /*09a4*/ 	.short	0x010a
        /*09a6*/ 	.byte	0xff
	.zero		1


	//   ....[138]....
        /*09a8*/ 	.word	0x00009c30
        /*09ac*/ 	.word	0x00000037
        /*09b0*/ 	.word	0x00000050
        /*09b4*/ 	.short	0x010a
        /*09b6*/ 	.byte	0xff
	.zero		1


	//   ....[139]....
        /*09b8*/ 	.word	0x00009c80
        /*09bc*/ 	.word	0x00000049
        /*09c0*/ 	.word	0x00000050
        /*09c4*/ 	.short	0x010a
        /*09c6*/ 	.byte	0xff
	.zero		1


	//   ....[140]....
        /*09c8*/ 	.word	0x00009cd0
        /*09cc*/ 	.word	0x0000004c
        /*09d0*/ 	.word	0x00000050
        /*09d4*/ 	.short	0x010a
        /*09d6*/ 	.byte	0xff
	.zero		1


	//----- nvinfo : EIATTR_NUM_MBARRIERS
	.align		4
.L_48:
        /*09d8*/ 	.byte	0x03, 0x38
        /*09da*/ 	.short	0x0024


	//----- nvinfo : EIATTR_EXIT_INSTR_OFFSETS
	.align		4
        /*09dc*/ 	.byte	0x04, 0x1c
        /*09de*/ 	.short	(.L_50 - .L_49)


	//   ....[0]....
.L_49:
        /*09e0*/ 	.word	0x000025b0


	//   ....[1]....
        /*09e4*/ 	.word	0x00002aa0


	//   ....[2]....
        /*09e8*/ 	.word	0x00002b00


	//   ....[3]....
        /*09ec*/ 	.word	0x00003a60


	//   ....[4]....
        /*09f0*/ 	.word	0x00004ac0


	//   ....[5]....
        /*09f4*/ 	.word	0x00004b00


	//   ....[6]....
        /*09f8*/ 	.word	0x00009110


	//----- nvinfo : EIATTR_MAX_THREADS
	.align		4
.L_50:
        /*09fc*/ 	.byte	0x04, 0x05
        /*09fe*/ 	.short	(.L_52 - .L_51)
.L_51:
        /*0a00*/ 	.word	0x00000100
        /*0a04*/ 	.word	0x00000001
        /*0a08*/ 	.word	0x00000001


	//----- nvinfo : EIATTR_CRS_STACK_SIZE
	.align		4
.L_52:
        /*0a0c*/ 	.byte	0x04, 0x1e
        /*0a0e*/ 	.short	(.L_54 - .L_53)
.L_53:
        /*0a10*/ 	.word	0x00000000


	//----- nvinfo : EIATTR_CBANK_PARAM_SIZE
	.align		4
.L_54:
        /*0a14*/ 	.byte	0x03, 0x19
        /*0a16*/ 	.short	0x0800


	//----- nvinfo : EIATTR_PARAM_CBANK
	.align		4
        /*0a18*/ 	.byte	0x04, 0x0a
        /*0a1a*/ 	.short	(.L_56 - .L_55)
	.align		4
.L_55:
        /*0a1c*/ 	.word	index@(.nv.constant0._ZN7cutlass13device_kernelINS_4gemm6kernel13GemmUniversalIN4cute5tupleIJiiiiEEENS1_10collective13CollectiveMmaINS1_35MainloopSm100TmaUmmaWarpSpecializedILi5ELi2ELi4ENS5_IJNS4_1CILi1EEESB_SB_EEEEENS5_IJNSA_ILi64EEENSA_ILi256EEENSA_ILi128EEEEEEaNS5_IJlSB_lEEEaSI_NS4_8TiledMMAINS4_8MMA_AtomIJNS4_15SM100_MMA_S8_SSIaaiLi64ELi256ELNS4_4UMMA5MajorE0ELSN_0ELNSM_8SaturateE0EEEEEENS4_6LayoutISC_NS5_IJNSA_ILi0EEESS_SS_EEEEENS5_IJNS4_10UnderscoreESV_SV_EEEEENS4_13SM90_TMA_LOADENS4_14ComposedLayoutINS4_7SwizzleILi3ELi4ELi3EEENS4_18smem_ptr_flag_bitsILi8EEENSR_INS5_IJNSA_ILi8EEESG_EEENS5_IJSG_SB_EEEEEEEvNS4_8identityESY_S18_vS19_EENS_8epilogue10collective18CollectiveEpilogueINS1B_23Sm100TmaWarpSpecializedILi4ELi2ELi32ELb0ELb0EEEJSH_NS5_IJNSR_ISE_SB_EES1G_EEEaSI_aSI_NS1B_6fusion15FusionCallbacksIS1F_NS1I_17LinearCombinationIaiaiLNS_15FloatRoundStyleE2EEESH_S1H_JEEENS4_5SM1004TMEM4LOAD26SM100_TMEM_LOAD_16dp32b32xESY_NSZ_INS10_ILi2ELi4ELi3EEES13_NSR_INS5_IJS14_SE_EEENS5_IJSE_SB_EEEEEEENS4_39AutoVectorizingCopyWithAssumedAlignmentILi128EEENS4_14SM90_TMA_STOREES1W_S1Y_S1Y_EEEvvEEEEvNT_6ParamsE)
        /*0a20*/ 	.short	0x0380
        /*0a22*/ 	.short	0x0800


	//----- nvinfo : EIATTR_SW_WAR
	.align		4
.L_56:
        /*0a24*/ 	.byte	0x04, 0x36
        /*0a26*/ 	.short	(.L_58 - .L_57)
.L_57:
        /*0a28*/ 	.word	0x00000008
.L_58:


//--------------------- .nv.callgraph             --------------------------
	.section	.nv.callgraph,"",@"SHT_CUDA_CALLGRAPH"
	.align	4
	.sectionentsize	8
	.align		4
        /*0000*/ 	.word	0x00000000
	.align		4
        /*0004*/ 	.word	0xffffffff
	.align		4
        /*0008*/ 	.word	index@(_ZN7cutlass13device_kernelINS_4gemm6kernel13GemmUniversalIN4cute5tupleIJiiiiEEENS1_10collective13CollectiveMmaINS1_35MainloopSm100TmaUmmaWarpSpecializedILi5ELi2ELi4ENS5_IJNS4_1CILi1EEESB_SB_EEEEENS5_IJNSA_ILi64EEENSA_ILi256EEENSA_ILi128EEEEEEaNS5_IJlSB_lEEEaSI_NS4_8TiledMMAINS4_8MMA_AtomIJNS4_15SM100_MMA_S8_SSIaaiLi64ELi256ELNS4_4UMMA5MajorE0ELSN_0ELNSM_8SaturateE0EEEEEENS4_6LayoutISC_NS5_IJNSA_ILi0EEESS_SS_EEEEENS5_IJNS4_10UnderscoreESV_SV_EEEEENS4_13SM90_TMA_LOADENS4_14ComposedLayoutINS4_7SwizzleILi3ELi4ELi3EEENS4_18smem_ptr_flag_bitsILi8EEENSR_INS5_IJNSA_ILi8EEESG_EEENS5_IJSG_SB_EEEEEEEvNS4_8identityESY_S18_vS19_EENS_8epilogue10collective18CollectiveEpilogueINS1B_23Sm100TmaWarpSpecializedILi4ELi2ELi32ELb0ELb0EEEJSH_NS5_IJNSR_ISE_SB_EES1G_EEEaSI_aSI_NS1B_6fusion15FusionCallbacksIS1F_NS1I_17LinearCombinationIaiaiLNS_15FloatRoundStyleE2EEESH_S1H_JEEENS4_5SM1004TMEM4LOAD26SM100_TMEM_LOAD_16dp32b32xESY_NSZ_INS10_ILi2ELi4ELi3EEES13_NSR_INS5_IJS14_SE_EEENS5_IJSE_SB_EEEEEEENS4_39AutoVectorizingCopyWithAssumedAlignmentILi128EEENS4_14SM90_TMA_STOREES1W_S1Y_S1Y_EEEvvEEEEvNT_6ParamsE)
	.align		4
        /*000c*/ 	.word	index@(__assertfail)
	.align		4
        /*0010*/ 	.word	0x00000000
	.align		4
        /*0014*/ 	.word	0xfffffffe
	.align		4
        /*0018*/ 	.word	0x00000000
	.align		4
        /*001c*/ 	.word	0xfffffffd
	.align		4
        /*0020*/ 	.word	0x00000000
	.align		4
        /*0024*/ 	.word	0xfffffffc


//--------------------- .nv.constant4             --------------------------
	.section	.nv.constant4,"a",@progbits
	.align	8
	.align		8
.nv.constant4:
        /*0000*/ 	.dword	__assertfail
	.align		8
        /*0008*/ 	.dword	__unnamed_1
	.align		8
        /*0010*/ 	.dword	__unnamed_2
	.align		8
        /*0018*/ 	.dword	__unnamed_3
	.align		8
        /*0020*/ 	.dword	_ZN40_INTERNAL_cc06a947_4_k_cu_645f7aa3_299804cuda3std3__45__cpo5beginE
	.align		8
        /*0028*/ 	.dword	_ZN40_INTERNAL_cc06a947_4_k_cu_645f7aa3_299804cuda3std3__45__cpo3endE
	.align		8
        /*0030*/ 	.dword	_ZN40_INTERNAL_cc06a947_4_k_cu_645f7aa3_299804cuda3std3__45__cpo6cbeginE
	.align		8
        /*0038*/ 	.dword	_ZN40_INTERNAL_cc06a947_4_k_cu_645f7aa3_299804cuda3std3__45__cpo4cendE
	.align		8
        /*0040*/ 	.dword	_ZN40_INTERNAL_cc06a947_4_k_cu_645f7aa3_299804cuda3std3__442_GLOBAL__N__cc06a947_4_k_cu_645f7aa3_299806ignoreE
	.align		8
        /*0048*/ 	.dword	_ZN40_INTERNAL_cc06a947_4_k_cu_645f7aa3_299804cuda3std3__419piecewise_constructE
	.align		8
        /*0050*/ 	.dword	_ZN40_INTERNAL_cc06a947_4_k_cu_645f7aa3_299804cuda3std3__48in_placeE
	.align		8
        /*0058*/ 	.dword	_ZN40_INTERNAL_cc06a947_4_k_cu_645f7aa3_299804cuda3std6ranges3__45__cpo4swapE
	.align		8
        /*0060*/ 	.dword	_ZN40_INTERNAL_cc06a947_4_k_cu_645f7aa3_299804cuda3std6ranges3__45__cpo9iter_moveE
	.align		8
        /*0068*/ 	.dword	_ZN40_INTERNAL_cc06a947_4_k_cu_645f7aa3_299804cute7productE
	.align		8
        /*0070*/ 	.dword	_ZN40_INTERNAL_cc06a947_4_k_cu_645f7aa3_299804cute1_E
	.align		8
        /*0078*/ 	.dword	$str$25
	.align		8
        /*0080*/ 	.dword	$str$26
	.align		8
        /*0088*/ 	.dword	$str$27
	.align		8
        /*0090*/ 	.dword	$str$28


//--------------------- .text._ZN7cutlass13device_kernelINS_4gemm6kernel13GemmUniversalIN4cute5tupleIJiiiiEEENS1_10collective13CollectiveMmaINS1_35MainloopSm100TmaUmmaWarpSpecializedILi5ELi2ELi4ENS5_IJNS4_1CILi1EEESB_SB_EEEEENS5_IJNSA_ILi64EEENSA_ILi256EEENSA_ILi128EEEEEEaNS5_IJlSB_lEEEaSI_NS4_8TiledMMAINS4_8MMA_AtomIJNS4_15SM100_MMA_S8_SSIaaiLi64ELi256ELNS4_4UMMA5MajorE0ELSN_0ELNSM_8SaturateE0EEEEEENS4_6LayoutISC_NS5_IJNSA_ILi0EEESS_SS_EEEEENS5_IJNS4_10UnderscoreESV_SV_EEEEENS4_13SM90_TMA_LOADENS4_14ComposedLayoutINS4_7SwizzleILi3ELi4ELi3EEENS4_18smem_ptr_flag_bitsILi8EEENSR_INS5_IJNSA_ILi8EEESG_EEENS5_IJSG_SB_EEEEEEEvNS4_8identityESY_S18_vS19_EENS_8epilogue10collective18CollectiveEpilogueINS1B_23Sm100TmaWarpSpecializedILi4ELi2ELi32ELb0ELb0EEEJSH_NS5_IJNSR_ISE_SB_EES1G_EEEaSI_aSI_NS1B_6fusion15FusionCallbacksIS1F_NS1I_17LinearCombinationIaiaiLNS_15FloatRoundStyleE2EEESH_S1H_JEEENS4_5SM1004TMEM4LOAD26SM100_TMEM_LOAD_16dp32b32xESY_NSZ_INS10_ILi2ELi4ELi3EEES13_NSR_INS5_IJS14_SE_EEENS5_IJSE_SB_EEEEEEENS4_39AutoVectorizingCopyWithAssumedAlignmentILi128EEENS4_14SM90_TMA_STOREES1W_S1Y_S1Y_EEEvvEEEEvNT_6ParamsE --------------------------
	.section	.text._ZN7cutlass13device_kernelINS_4gemm6kernel13GemmUniversalIN4cute5tupleIJiiiiEEENS1_10collective13CollectiveMmaINS1_35MainloopSm100TmaUmmaWarpSpecializedILi5ELi2ELi4ENS5_IJNS4_1CILi1EEESB_SB_EEEEENS5_IJNSA_ILi64EEENSA_ILi256EEENSA_ILi128EEEEEEaNS5_IJlSB_lEEEaSI_NS4_8TiledMMAINS4_8MMA_AtomIJNS4_15SM100_MMA_S8_SSIaaiLi64ELi256ELNS4_4UMMA5MajorE0ELSN_0ELNSM_8SaturateE0EEEEEENS4_6LayoutISC_NS5_IJNSA_ILi0EEESS_SS_EEEEENS5_IJNS4_10UnderscoreESV_SV_EEEEENS4_13SM90_TMA_LOADENS4_14ComposedLayoutINS4_7SwizzleILi3ELi4ELi3EEENS4_18smem_ptr_flag_bitsILi8EEENSR_INS5_IJNSA_ILi8EEESG_EEENS5_IJSG_SB_EEEEEEEvNS4_8identityESY_S18_vS19_EENS_8epilogue10collective18CollectiveEpilogueINS1B_23Sm100TmaWarpSpecializedILi4ELi2ELi32ELb0ELb0EEEJSH_NS5_IJNSR_ISE_SB_EES1G_EEEaSI_aSI_NS1B_6fusion15FusionCallbacksIS1F_NS1I_17LinearCombinationIaiaiLNS_15FloatRoundStyleE2EEESH_S1H_JEEENS4_5SM1004TMEM4LOAD26SM100_TMEM_LOAD_16dp32b32xESY_NSZ_INS10_ILi2ELi4ELi3EEES13_NSR_INS5_IJS14_SE_EEENS5_IJSE_SB_EEEEEEENS4_39AutoVectorizingCopyWithAssumedAlignmentILi128EEENS4_14SM90_TMA_STOREES1W_S1Y_S1Y_EEEvvEEEEvNT_6ParamsE,"ax",@progbits
	.align	128
.text._ZN7cutlass13device_kernelINS_4gemm6kernel13GemmUniversalIN4cute5tupleIJiiiiEEENS1_10collective13CollectiveMmaINS1_35MainloopSm100TmaUmmaWarpSpecializedILi5ELi2ELi4ENS5_IJNS4_1CILi1EEESB_SB_EEEEENS5_IJNSA_ILi64EEENSA_ILi256EEENSA_ILi128EEEEEEaNS5_IJlSB_lEEEaSI_NS4_8TiledMMAINS4_8MMA_AtomIJNS4_15SM100_MMA_S8_SSIaaiLi64ELi256ELNS4_4UMMA5MajorE0ELSN_0ELNSM_8SaturateE0EEEEEENS4_6LayoutISC_NS5_IJNSA_ILi0EEESS_SS_EEEEENS5_IJNS4_10UnderscoreESV_SV_EEEEENS4_13SM90_TMA_LOADENS4_14ComposedLayoutINS4_7SwizzleILi3ELi4ELi3EEENS4_18smem_ptr_flag_bitsILi8EEENSR_INS5_IJNSA_ILi8EEESG_EEENS5_IJSG_SB_EEEEEEEvNS4_8identityESY_S18_vS19_EENS_8epilogue10collective18CollectiveEpilogueINS1B_23Sm100TmaWarpSpecializedILi4ELi2ELi32ELb0ELb0EEEJSH_NS5_IJNSR_ISE_SB_EES1G_EEEaSI_aSI_NS1B_6fusion15FusionCallbacksIS1F_NS1I_17LinearCombinationIaiaiLNS_15FloatRoundStyleE2EEESH_S1H_JEEENS4_5SM1004TMEM4LOAD26SM100_TMEM_LOAD_16dp32b32xESY_NSZ_INS10_ILi2ELi4ELi3EEES13_NSR_INS5_IJS14_SE_EEENS5_IJSE_SB_EEEEEEENS4_39AutoVectorizingCopyWithAssumedAlignmentILi128EEENS4_14SM90_TMA_STOREES1W_S1Y_S1Y_EEEvvEEEEvNT_6ParamsE:
        .type           _ZN7cutlass13device_kernelINS_4gemm6kernel13GemmUniversalIN4cute5tupleIJiiiiEEENS1_10collective13CollectiveMmaINS1_35MainloopSm100TmaUmmaWarpSpecializedILi5ELi2ELi4ENS5_IJNS4_1CILi1EEESB_SB_EEEEENS5_IJNSA_ILi64EEENSA_ILi256EEENSA_ILi128EEEEEEaNS5_IJlSB_lEEEaSI_NS4_8TiledMMAINS4_8MMA_AtomIJNS4_15SM100_MMA_S8_SSIaaiLi64ELi256ELNS4_4UMMA5MajorE0ELSN_0ELNSM_8SaturateE0EEEEEENS4_6LayoutISC_NS5_IJNSA_ILi0EEESS_SS_EEEEENS5_IJNS4_10UnderscoreESV_SV_EEEEENS4_13SM90_TMA_LOADENS4_14ComposedLayoutINS4_7SwizzleILi3ELi4ELi3EEENS4_18smem_ptr_flag_bitsILi8EEENSR_INS5_IJNSA_ILi8EEESG_EEENS5_IJSG_SB_EEEEEEEvNS4_8identityESY_S18_vS19_EENS_8epilogue10collective18CollectiveEpilogueINS1B_23Sm100TmaWarpSpecializedILi4ELi2ELi32ELb0ELb0EEEJSH_NS5_IJNSR_ISE_SB_EES1G_EEEaSI_aSI_NS1B_6fusion15FusionCallbacksIS1F_NS1I_17LinearCombinationIaiaiLNS_15FloatRoundStyleE2EEESH_S1H_JEEENS4_5SM1004TMEM4LOAD26SM100_TMEM_LOAD_16dp32b32xESY_NSZ_INS10_ILi2ELi4ELi3EEES13_NSR_INS5_IJS14_SE_EEENS5_IJSE_SB_EEEEEEENS4_39AutoVectorizingCopyWithAssumedAlignmentILi128EEENS4_14SM90_TMA_STOREES1W_S1Y_S1Y_EEEvvEEEEvNT_6ParamsE,@function
        .size           _ZN7cutlass13device_kernelINS_4gemm6kernel13GemmUniversalIN4cute5tupleIJiiiiEEENS1_10collective13CollectiveMmaINS1_35MainloopSm100TmaUmmaWarpSpecializedILi5ELi2ELi4ENS5_IJNS4_1CILi1EEESB_SB_EEEEENS5_IJNSA_ILi64EEENSA_ILi256EEENSA_ILi128EEEEEEaNS5_IJlSB_lEEEaSI_NS4_8TiledMMAINS4_8MMA_AtomIJNS4_15SM100_MMA_S8_SSIaaiLi64ELi256ELNS4_4UMMA5MajorE0ELSN_0ELNSM_8SaturateE0EEEEEENS4_6LayoutISC_NS5_IJNSA_ILi0EEESS_SS_EEEEENS5_IJNS4_10UnderscoreESV_SV_EEEEENS4_13SM90_TMA_LOADENS4_14ComposedLayoutINS4_7SwizzleILi3ELi4ELi3EEENS4_18smem_ptr_flag_bitsILi8EEENSR_INS5_IJNSA_ILi8EEESG_EEENS5_IJSG_SB_EEEEEEEvNS4_8identityESY_S18_vS19_EENS_8epilogue10collective18CollectiveEpilogueINS1B_23Sm100TmaWarpSpecializedILi4ELi2ELi32ELb0ELb0EEEJSH_NS5_IJNSR_ISE_SB_EES1G_EEEaSI_aSI_NS1B_6fusion15FusionCallbacksIS1F_NS1I_17LinearCombinationIaiaiLNS_15FloatRoundStyleE2EEESH_S1H_JEEENS4_5SM1004TMEM4LOAD26SM100_TMEM_LOAD_16dp32b32xESY_NSZ_INS10_ILi2ELi4ELi3EEES13_NSR_INS5_IJS14_SE_EEENS5_IJSE_SB_EEEEEEENS4_39AutoVectorizingCopyWithAssumedAlignmentILi128EEENS4_14SM90_TMA_STOREES1W_S1Y_S1Y_EEEvvEEEEvNT_6ParamsE,(.L_x_173 - _ZN7cutlass13device_kernelINS_4gemm6kernel13GemmUniversalIN4cute5tupleIJiiiiEEENS1_10collective13CollectiveMmaINS1_35MainloopSm100TmaUmmaWarpSpecializedILi5ELi2ELi4ENS5_IJNS4_1CILi1EEESB_SB_EEEEENS5_IJNSA_ILi64EEENSA_ILi256EEENSA_ILi128EEEEEEaNS5_IJlSB_lEEEaSI_NS4_8TiledMMAINS4_8MMA_AtomIJNS4_15SM100_MMA_S8_SSIaaiLi64ELi256ELNS4_4UMMA5MajorE0ELSN_0ELNSM_8SaturateE0EEEEEENS4_6LayoutISC_NS5_IJNSA_ILi0EEESS_SS_EEEEENS5_IJNS4_10UnderscoreESV_SV_EEEEENS4_13SM90_TMA_LOADENS4_14ComposedLayoutINS4_7SwizzleILi3ELi4ELi3EEENS4_18smem_ptr_flag_bitsILi8EEENSR_INS5_IJNSA_ILi8EEESG_EEENS5_IJSG_SB_EEEEEEEvNS4_8identityESY_S18_vS19_EENS_8epilogue10collective18CollectiveEpilogueINS1B_23Sm100TmaWarpSpecializedILi4ELi2ELi32ELb0ELb0EEEJSH_NS5_IJNSR_ISE_SB_EES1G_EEEaSI_aSI_NS1B_6fusion15FusionCallbacksIS1F_NS1I_17LinearCombinationIaiaiLNS_15FloatRoundStyleE2EEESH_S1H_JEEENS4_5SM1004TMEM4LOAD26SM100_TMEM_LOAD_16dp32b32xESY_NSZ_INS10_ILi2ELi4ELi3EEES13_NSR_INS5_IJS14_SE_EEENS5_IJSE_SB_EEEEEEENS4_39AutoVectorizingCopyWithAssumedAlignmentILi128EEENS4_14SM90_TMA_STOREES1W_S1Y_S1Y_EEEvvEEEEvNT_6ParamsE)
        .other          _ZN7cutlass13device_kernelINS_4gemm6kernel13GemmUniversalIN4cute5tupleIJiiiiEEENS1_10collective13CollectiveMmaINS1_35MainloopSm100TmaUmmaWarpSpecializedILi5ELi2ELi4ENS5_IJNS4_1CILi1EEESB_SB_EEEEENS5_IJNSA_ILi64EEENSA_ILi256EEENSA_ILi128EEEEEEaNS5_IJlSB_lEEEaSI_NS4_8TiledMMAINS4_8MMA_AtomIJNS4_15SM100_MMA_S8_SSIaaiLi64ELi256ELNS4_4UMMA5MajorE0ELSN_0ELNSM_8SaturateE0EEEEEENS4_6LayoutISC_NS5_IJNSA_ILi0EEESS_SS_EEEEENS5_IJNS4_10UnderscoreESV_SV_EEEEENS4_13SM90_TMA_LOADENS4_14ComposedLayoutINS4_7SwizzleILi3ELi4ELi3EEENS4_18smem_ptr_flag_bitsILi8EEENSR_INS5_IJNSA_ILi8EEESG_EEENS5_IJSG_SB_EEEEEEEvNS4_8identityESY_S18_vS19_EENS_8epilogue10collective18CollectiveEpilogueINS1B_23Sm100TmaWarpSpecializedILi4ELi2ELi32ELb0ELb0EEEJSH_NS5_IJNSR_ISE_SB_EES1G_EEEaSI_aSI_NS1B_6fusion15FusionCallbacksIS1F_NS1I_17LinearCombinationIaiaiLNS_15FloatRoundStyleE2EEESH_S1H_JEEENS4_5SM1004TMEM4LOAD26SM100_TMEM_LOAD_16dp32b32xESY_NSZ_INS10_ILi2ELi4ELi3EEES13_NSR_INS5_IJS14_SE_EEENS5_IJSE_SB_EEEEEEENS4_39AutoVectorizingCopyWithAssumedAlignmentILi128EEENS4_14SM90_TMA_STOREES1W_S1Y_S1Y_EEEvvEEEEvNT_6ParamsE,@"STO_CUDA_ENTRY STV_DEFAULT"
_ZN7cutlass13device_kernelINS_4gemm6kernel13GemmUniversalIN4cute5tupleIJiiiiEEENS1_10collective13CollectiveMmaINS1_35MainloopSm100TmaUmmaWarpSpecializedILi5ELi2ELi4ENS5_IJNS4_1CILi1EEESB_SB_EEEEENS5_IJNSA_ILi64EEENSA_ILi256EEENSA_ILi128EEEEEEaNS5_IJlSB_lEEEaSI_NS4_8TiledMMAINS4_8MMA_AtomIJNS4_15SM100_MMA_S8_SSIaaiLi64ELi256ELNS4_4UMMA5MajorE0ELSN_0ELNSM_8SaturateE0EEEEEENS4_6LayoutISC_NS5_IJNSA_ILi0EEESS_SS_EEEEENS5_IJNS4_10UnderscoreESV_SV_EEEEENS4_13SM90_TMA_LOADENS4_14ComposedLayoutINS4_7SwizzleILi3ELi4ELi3EEENS4_18smem_ptr_flag_bitsILi8EEENSR_INS5_IJNSA_ILi8EEESG_EEENS5_IJSG_SB_EEEEEEEvNS4_8identityESY_S18_vS19_EENS_8epilogue10collective18CollectiveEpilogueINS1B_23Sm100TmaWarpSpecializedILi4ELi2ELi32ELb0ELb0EEEJSH_NS5_IJNSR_ISE_SB_EES1G_EEEaSI_aSI_NS1B_6fusion15FusionCallbacksIS1F_NS1I_17LinearCombinationIaiaiLNS_15FloatRoundStyleE2EEESH_S1H_JEEENS4_5SM1004TMEM4LOAD26SM100_TMEM_LOAD_16dp32b32xESY_NSZ_INS10_ILi2ELi4ELi3EEES13_NSR_INS5_IJS14_SE_EEENS5_IJSE_SB_EEEEEEENS4_39AutoVectorizingCopyWithAssumedAlignmentILi128EEENS4_14SM90_TMA_STOREES1W_S1Y_S1Y_EEEvvEEEEvNT_6ParamsE:
[----:B------:R-:W1:Y:S01]  /*0000*/  LDC R1, c[0x0][0x37c] ;  /* 0x0000df00ff017b82 */ /* 0x000e620000000800 */
[----:B------:R-:W2:Y:S01]  /*0010*/  S2R R103, SR_TID.X ;  /* 0x0000000000677919 */ /* 0x000ea20000002100 */
[----:B------:R-:W3:Y:S01]  /*0020*/  LDCU.64 UR4, c[0x0][0x890] ;  /* 0x00011200ff0477ac */ /* 0x000ee20008000a00 */
[----:B------:R-:W-:Y:S02]  /*0030*/  PRMT R91, RZ, 0x7610, R91 ;  /* 0x00007610ff5b7816 */ /* 0x000fe4000000005b */
[----:B------:R-:W-:Y:S01]  /*0040*/  ELECT P5, URZ, PT ;  /* 0x0000000000ff782f */ /* 0x000fe200038a0000 */
[----:B------:R-:W4:Y:S01]  /*0050*/  LDCU.64 UR46, c[0x0][0x358] ;  /* 0x00006b00ff2e77ac */ /* 0x000f220008000a00 */
[----:B---3--:R-:W-:-:S04]  /*0060*/  UISETP.NE.U32.AND UP0, UPT, UR4, URZ, UPT ;  /* 0x000000ff0400728c */ /* 0x008fc8000bf05070 */
[----:B------:R-:W-:Y:S01]  /*0070*/  UISETP.NE.AND.EX UP0, UPT, UR5, URZ, UPT, UP0 ;  /* 0x000000ff0500728c */ /* 0x000fe2000bf05300 */
[----:B--2---:R-:W-:-:S05]  /*0080*/  SHF.R.U32.HI R96, RZ, 0x5, R103 ;  /* 0x00000005ff607819 */ /* 0x004fca0000011667 */
[----:B------:R-:W2:Y:S02]  /*0090*/  SHFL.IDX PT, R0, R96, RZ, 0x1f ;  /* 0x00001fff60007589 */ /* 0x000ea400000e0000 */
[----:B--2---:R-:W-:Y:S01]  /*00a0*/  R2UR UR8, R0 ;  /* 0x00000000000872ca */ /* 0x004fe200000e0000 */
[----:B-1--4-:R-:W-:-:S14]  /*00b0*/  BRA.U UP0, `(.L_x_0) ;  /* 0x00000001002c7547 */ /* 0x012fdc000b800000 */
[----:B------:R-:W1:Y:S02]  /*00c0*/  LDCU.64 UR6, c[0x0][0x888] ;  /* 0x00011100ff0677ac */ /* 0x000e640008000a00 */
[----:B-1----:R-:W-:-:S04]  /*00d0*/  UISETP.NE.U32.AND UP0, UPT, UR6, URZ, UPT ;  /* 0x000000ff0600728c */ /* 0x002fc8000bf05070 */
[----:B------:R-:W-:-:S09]  /*00e0*/  UISETP.NE.AND.EX UP0, UPT, UR7, URZ, UPT, UP0 ;  /* 0x000000ff0700728c */ /* 0x000fd2000bf05300 */
[----:B------:R-:W-:Y:S05]  /*00f0*/  BRA.U !UP0, `(.L_x_1) ;  /* 0x0000000108107547 */ /* 0x000fea000b800000 */
[----:B------:R-:W1:Y:S02]  /*0100*/  LDC.64 R50, c[0x0][0x888] ;  /* 0x00022200ff327b82 */ /* 0x000e640000000a00 */
[----:B-1----:R1:W5:Y:S01]  /*0110*/  LDG.E R50, desc[UR46][R50.64] ;  /* 0x0000002e32327981 */ /* 0x002362000c1e1900 */
[----:B------:R-:W-:Y:S01]  /*0120*/  HFMA2 R91, -RZ, RZ, 0, 5.9604644775390625e-08 ;  /* 0x00000001ff5b7431 */ /* 0x000fe200000001ff */
[----:B------:R-:W-:Y:S05]  /*0130*/  BRA `(.L_x_0) ;  /* 0x00000000000c7947 */ /* 0x000fea0003800000 */
.L_x_1:
[----:B------:R-:W1:Y:S01]  /*0140*/  LDCU UR6, c[0x0][0x880] ;  /* 0x00011000ff0677ac */ /* 0x000e620008000800 */
[----:B------:R-:W-:Y:S01]  /*0150*/  HFMA2 R91, -RZ, RZ, 0, 5.9604644775390625e-08 ;  /* 0x00000001ff5b7431 */ /* 0x000fe200000001ff */
[----:B-1----:R-:W-:-:S07]  /*0160*/  MOV R50, UR6 ;  /* 0x0000000600327c02 */ /* 0x002fce0008000f00 */
.L_x_0:
[----:B------:R-:W2:Y:S02]  /*0170*/  LDCU.64 UR6, c[0x0][0x8b0] ;  /* 0x00011600ff0677ac */ /* 0x000ea40008000a00 */
[----:B--2---:R-:W-:-:S04]  /*0180*/  UISETP.NE.U32.AND UP0, UPT, UR6, URZ, UPT ;  /* 0x000000ff0600728c */ /* 0x004fc8000bf05070 */
[----:B------:R-:W-:-:S09]  /*0190*/  UISETP.NE.AND.EX UP0, UPT, UR7, URZ, UPT, UP0 ;  /* 0x000000ff0700728c */ /* 0x000fd2000bf05300 */
[----:B------:R-:W-:Y:S05]  /*01a0*/  BRA.U UP0, `(.L_x_2) ;  /* 0x0000000100247547 */ /* 0x000fea000b800000 */
[----:B------:R-:W2:Y:S02]  /*01b0*/  LDCU.64 UR6, c[0x0][0x8a8] ;  /* 0x00011500ff0677ac */ /* 0x000ea40008000a00 */
[----:B--2---:R-:W-:-:S04]  /*01c0*/  UISETP.NE.U32.AND UP0, UPT, UR6, URZ, UPT ;  /* 0x000000ff0600728c */ /* 0x004fc8000bf05070 */
[----:B------:R-:W-:-:S09]  /*01d0*/  UISETP.NE.AND.EX UP0, UPT, UR7, URZ, UPT, UP0 ;  /* 0x000000ff0700728c */ /* 0x000fd2000bf05300 */
[----:B------:R-:W-:Y:S05]  /*01e0*/  BRA.U !UP0, `(.L_x_3) ;  /* 0x00000001080c7547 */ /* 0x000fea000b800000 */
[----:B------:R-:W2:Y:S02]  /*01f0*/  LDC.64 R2, c[0x0][0x8a8] ;  /* 0x00022a00ff027b82 */ /* 0x000ea40000000a00 */
[----:B--2---:R2:W5:Y:S01]  /*0200*/  LDG.E R47, desc[UR46][R2.64] ;  /* 0x0000002e022f7981 */ /* 0x004562000c1e1900 */
[----:B------:R-:W-:Y:S05]  /*0210*/  BRA `(.L_x_2) ;  /* 0x0000000000087947 */ /* 0x000fea0003800000 */
.L_x_3:
[----:B------:R-:W2:Y:S02]  /*0220*/  LDCU UR6, c[0x0][0x8a0] ;  /* 0x00011400ff0677ac */ /* 0x000ea40008000800 */
[----:B--2---:R-:W-:Y:S02]  /*0230*/  MOV R47, UR6 ;  /* 0x00000006002f7c02 */ /* 0x004fe40008000f00 */
.L_x_2:
[----:B------:R-:W-:Y:S01]  /*0240*/  IMAD.U32 R0, RZ, RZ, UR8 ;  /* 0x00000008ff007e24 */ /* 0x000fe2000f8e00ff */
[----:B------:R-:W-:Y:S04]  /*0250*/  BSSY.RECONVERGENT B0, `(.L_x_4) ;  /* 0x000000c000007945 */ /* 0x000fe80003800200 */
[C---:B------:R-:W-:Y:S02]  /*0260*/  ISETP.NE.OR P1, PT, R0.reuse, 0x1, !P5 ;  /* 0x000000010000780c */ /* 0x040fe40006f25670 */
[----:B------:R-:W-:-:S11]  /*0270*/  ISETP.NE.OR P0, PT, R0, 0x3, !P5 ;  /* 0x000000030000780c */ /* 0x000fd60006f05670 */
[----:B------:R-:W-:Y:S05]  /*0280*/  @P1 BRA `(.L_x_5) ;  /* 0x0000000000201947 */ /* 0x000fea0003800000 */
[----:B------:R-:W3:Y:S02]  /*0290*/  LDCU.64 UR6, c[0x0][0x348] ;  /* 0x00006900ff0677ac */ /* 0x000ee40008000a00 */
[----:B---3--:R-:W-:Y:S02]  /*02a0*/  UIADD3 UR10, UP1, UPT, UR6, 0x80, URZ ;  /* 0x00000080060a7890 */ /* 0x008fe4000ff3e0ff */
[----:B------:R-:W-:Y:S02]  /*02b0*/  UIADD3 UR6, UP0, UPT, UR6, 0x180, URZ ;  /* 0x0000018006067890 */ /* 0x000fe4000ff1e0ff */
[----:B------:R-:W-:Y:S02]  /*02c0*/  UIADD3.X UR11, UPT, UPT, URZ, UR7, URZ, UP1, !UPT ;  /* 0x00000007ff0b7290 */ /* 0x000fe40008ffe4ff */
[----:B------:R-:W-:-:S07]  /*02d0*/  UIADD3.X UR7, UPT, UPT, URZ, UR7, URZ, UP0, !UPT ;  /* 0x00000007ff077290 */ /* 0x000fce00087fe4ff */
[----:B------:R3:W-:Y:S02]  /*02e0*/  UTMACCTL.PF [UR10] ;  /* 0x000000000a0079b9 */ /* 0x0007e40008040000 */
[----:B------:R3:W-:Y:S02]  /*02f0*/  UTMACCTL.PF [UR6] ;  /* 0x00000000060079b9 */ /* 0x0007e40008040000 */
[----:B---3--:R-:W-:Y:S01]  /*0300*/  NOP ;  /* 0x0000000000007918 */ /* 0x008fe20000000000 */
.L_x_5:
[----:B------:R-:W-:Y:S05]  /*0310*/  BSYNC.RECONVERGENT B0 ;  /* 0x0000000000007941 */ /* 0x000fea0003800200 */
.L_x_4:
[----:B------:R-:W-:Y:S04]  /*0320*/  BSSY.RECONVERGENT B0, `(.L_x_6) ;  /* 0x000000a000007945 */ /* 0x000fe80003800200 */
        /* <DEDUP_REMOVED lines=9> */
.L_x_7:
[----:B------:R-:W-:Y:S05]  /*03c0*/  BSYNC.RECONVERGENT B0 ;  /* 0x0000000000007941 */ /* 0x000fea0003800200 */
.L_x_6:
[----:B------:R-:W3:Y:S01]  /*03d0*/  LDCU.64 UR6, c[0x0][0x888] ;  /* 0x00011100ff0677ac */ /* 0x000ee20008000a00 */
[----:B------:R-:W-:Y:S02]  /*03e0*/  UISETP.EQ.U32.AND UP1, UPT, UR4, URZ, UPT ;  /* 0x000000ff0400728c */ /* 0x000fe4000bf22070 */
[----:B------:R-:W-:Y:S02]  /*03f0*/  UPLOP3.LUT UP2, UPT, UPT, UPT, UPT, 0x80, 0x8 ;  /* 0x000000000008789c */ /* 0x000fe40003f4f070 */
[----:B---3--:R-:W-:-:S04]  /*0400*/  UISETP.NE.U32.AND UP0, UPT, UR6, URZ, UPT ;  /* 0x000000ff0600728c */ /* 0x008fc8000bf05070 */
[----:B------:R-:W-:-:S04]  /*0410*/  UISETP.NE.AND.EX UP0, UPT, UR7, URZ, UPT, UP0 ;  /* 0x000000ff0700728c */ /* 0x000fc8000bf05300 */
[----:B------:R-:W-:-:S04]  /*0420*/  UISETP.EQ.OR.EX UP3, UPT, UR5, URZ, !UP0, UP1 ;  /* 0x000000ff0500728c */ /* 0x000fc8000c762710 */
[----:B------:R-:W-:-:S05]  /*0430*/  UP2UR UR50, UPR, URZ, 0x8 ;  /* 0x00000008ff327883 */ /* 0x000fca0008000000 */
[----:B------:R-:W-:Y:S07]  /*0440*/  BRA.U !UP3, `(.L_x_8) ;  /* 0x000000010b207547 */ /* 0x000fee000b800000 */
[----:B-----5:R-:W-:Y:S01]  /*0450*/  R2UR UR6, R50 ;  /* 0x00000000320672ca */ /* 0x020fe200000e0000 */
[----:B------:R-:W-:Y:S02]  /*0460*/  UISETP.NE.U32.AND UP2, UPT, UR4, URZ, UPT ;  /* 0x000000ff0400728c */ /* 0x000fe4000bf45070 */
[----:B------:R-:W-:Y:S02]  /*0470*/  USEL UR4, URZ, 0xffffffff, UP0 ;  /* 0xffffffffff047887 */ /* 0x000fe40008000000 */
[----:B------:R-:W-:-:S08]  /*0480*/  UISETP.NE.AND.EX UP2, UPT, UR5, URZ, UPT, UP2 ;  /* 0x000000ff0500728c */ /* 0x000fd0000bf45320 */
[----:B------:R-:W-:-:S04]  /*0490*/  UISETP.NE.AND UP1, UPT, UR6, URZ, UPT ;  /* 0x000000ff0600728c */ /* 0x000fc8000bf25270 */
[----:B------:R-:W-:-:S04]  /*04a0*/  @!UP2 USEL UR4, URZ, 0xffffffff, UP1 ;  /* 0xffffffffff04a887 */ /* 0x000fc80008800000 */
[----:B------:R-:W-:-:S04]  /*04b0*/  ULOP3.LUT UR4, UR4, 0x1, URZ, 0xc0, !UPT ;  /* 0x0000000104047892 */ /* 0x000fc8000f8ec0ff */
[----:B------:R-:W-:-:S11]  /*04c0*/  UISETP.NE.U32.AND UP2, UPT, UR4, 0x1, UPT ;  /* 0x000000010400788c */ /* 0x000fd6000bf45070 */
.L_x_8:
[----:B--2---:R-:W2:Y:S01]  /*04d0*/  SHFL.IDX PT, R2, R96, RZ, 0x1f ;  /* 0x00001fff60027589 */ /* 0x004ea200000e0000 */
[----:B------:R-:W-:-:S04]  /*04e0*/  UISETP.NE.AND UP1, UPT, UR8, 0x2, UPT ;  /* 0x000000020800788c */ /* 0x000fc8000bf25270 */
[----:B------:R-:W-:Y:S01]  /*04f0*/  USEL UR6, URZ, 0x1, UP1 ;  /* 0x00000001ff067887 */ /* 0x000fe20008800000 */
[----:B--2---:R-:W-:-:S13]  /*0500*/  ISETP.NE.AND P0, PT, R2, RZ, PT ;  /* 0x000000ff0200720c */ /* 0x004fda0003f05270 */
[----:B------:R-:W-:Y:S05]  /*0510*/  @P0 BRA `(.L_x_9) ;  /* 0x0000000000500947 */ /* 0x000fea0003800000 */
[----:B------:R-:W2:Y:S01]  /*0520*/  S2UR UR5, SR_CgaCtaId ;  /* 0x00000000000579c3 */ /* 0x000ea20000008800 */
[----:B------:R-:W-:Y:S01]  /*0530*/  UMOV UR7, 0x400 ;  /* 0x0000040000077882 */ /* 0x000fe20000000000 */
[----:B------:R-:W-:Y:S01]  /*0540*/  UMOV UR4, 0x1 ;  /* 0x0000000100047882 */ /* 0x000fe20000000000 */
[----:B------:R-:W-:Y:S01]  /*0550*/  ELECT P0, URZ, PT ;  /* 0x0000000000ff782f */ /* 0x000fe20003800000 */
[----:B------:R-:W-:-:S04]  /*0560*/  UIADD3 UR10, UPT, UPT, -UR4, 0x100000, URZ ;  /* 0x00100000040a7890 */ /* 0x000fc8000fffe1ff */
[----:B------:R-:W-:Y:S02]  /*0570*/  USHF.L.U32 UR11, UR10, 0xb, URZ ;  /* 0x0000000b0a0b7899 */ /* 0x000fe400080006ff */
[----:B------:R-:W-:Y:S02]  /*0580*/  USHF.L.U32 UR10, UR10, 0x1, URZ ;  /* 0x000000010a0a7899 */ /* 0x000fe400080006ff */
[----:B--2---:R-:W-:Y:S01]  /*0590*/  ULEA UR5, UR5, UR7, 0x18 ;  /* 0x0000000705057291 */ /* 0x004fe2000f8ec0ff */
[----:B------:R-:W2:Y:S11]  /*05a0*/  FENCE.VIEW.ASYNC.S ;  /* 0x00000000000073c6 */ /* 0x000eb60000000000 */
[----:B--2---:R2:W3:Y:S01]  /*05b0*/  SYNCS.EXCH.64 URZ, [UR5], UR10 ;  /* 0x0000000a05ff75b2 */ /* 0x0044e20008000100 */
[----:B------:R2:W4:Y:S01]  /*05c0*/  SYNCS.EXCH.64 URZ, [UR5+0x28], UR10 ;  /* 0x0000280a05ff75b2 */ /* 0x0005220008000100 */
[----:B------:R2:W1:Y:S01]  /*05d0*/  SYNCS.EXCH.64 URZ, [UR5+0x8], UR10 ;  /* 0x0000080a05ff75b2 */ /* 0x0004620008000100 */
[----:B------:R2:W1:Y:S01]  /*05e0*/  SYNCS.EXCH.64 URZ, [UR5+0x30], UR10 ;  /* 0x0000300a05ff75b2 */ /* 0x0004620008000100 */
[----:B------:R2:W1:Y:S01]  /*05f0*/  SYNCS.EXCH.64 URZ, [UR5+0x10], UR10 ;  /* 0x0000100a05ff75b2 */ /* 0x0004620008000100 */
[----:B------:R2:W1:Y:S01]  /*0600*/  SYNCS.EXCH.64 URZ, [UR5+0x38], UR10 ;  /* 0x0000380a05ff75b2 */ /* 0x0004620008000100 */
[----:B------:R2:W1:Y:S01]  /*0610*/  SYNCS.EXCH.64 URZ, [UR5+0x18], UR10 ;  /* 0x0000180a05ff75b2 */ /* 0x0004620008000100 */
[----:B------:R2:W1:Y:S01]  /*0620*/  SYNCS.EXCH.64 URZ, [UR5+0x40], UR10 ;  /* 0x0000400a05ff75b2 */ /* 0x0004620008000100 */
[----:B------:R2:W1:Y:S01]  /*0630*/  SYNCS.EXCH.64 URZ, [UR5+0x20], UR10 ;  /* 0x0000200a05ff75b2 */ /* 0x0004620008000100 */
[----:B------:R2:W1:Y:S01]  /*0640*/  SYNCS.EXCH.64 URZ, [UR5+0x48], UR10 ;  /* 0x0000480a05ff75b2 */ /* 0x0004620008000100 */
[----:B------:R-:W-:Y:S01]  /*0650*/  NOP ;  /* 0x0000000000007918 */ /* 0x000fe20000000000 */
.L_x_9:
[----:B------:R-:W2:Y:S01]  /*0660*/  SHFL.IDX PT, R2, R96, RZ, 0x1f ;  /* 0x00001fff60027589 */ /* 0x000ea200000e0000 */
[----:B------:R-:W-:Y:S01]  /*0670*/  NOP ;  /* 0x0000000000007918 */ /* 0x000fe20000000000 */
[----:B--2---:R-:W-:-:S13]  /*0680*/  ISETP.NE.AND P0, PT, R2, 0x1, PT ;  /* 0x000000010200780c */ /* 0x004fda0003f05270 */
[----:B------:R-:W-:Y:S05]  /*0690*/  @P0 BRA `(.L_x_10) ;  /* 0x0000000000580947 */ /* 0x000fea0003800000 */
[----:B------:R-:W2:Y:S01]  /*06a0*/  S2UR UR7, SR_CgaCtaId ;  /* 0x00000000000779c3 */ /* 0x000ea20000008800 */
[----:B------:R-:W-:Y:S01]  /*06b0*/  UMOV UR9, 0x400 ;  /* 0x0000040000097882 */ /* 0x000fe20000000000 */
[----:B------:R-:W-:Y:S01]  /*06c0*/  UMOV UR5, 0x20 ;  /* 0x0000002000057882 */ /* 0x000fe20000000000 */
[----:B------:R-:W-:Y:S01]  /*06d0*/  UMOV UR4, 0x80 ;  /* 0x0000008000047882 */ /* 0x000fe20000000000 */
[----:B------:R-:W-:-:S04]  /*06e0*/  UIADD3 UR10, UPT, UPT, -UR5, 0x100000, URZ ;  /* 0x00100000050a7890 */ /* 0x000fc8000fffe1ff */
[----:B------:R-:W-:Y:S02]  /*06f0*/  USHF.L.U32 UR11, UR10, 0xb, URZ ;  /* 0x0000000b0a0b7899 */ /* 0x000fe400080006ff */
[----:B------:R-:W-:Y:S02]  /*0700*/  USHF.L.U32 UR10, UR10, 0x1, URZ ;  /* 0x000000010a0a7899 */ /* 0x000fe400080006ff */
[----:B------:R-:W-:-:S04]  /*0710*/  UIADD3 UR4, UPT, UPT, -UR4, 0x100000, URZ ;  /* 0x0010000004047890 */ /* 0x000fc8000fffe1ff */
[----:B------:R-:W-:Y:S02]  /*0720*/  USHF.L.U32 UR5, UR4, 0xb, URZ ;  /* 0x0000000b04057899 */ /* 0x000fe400080006ff */
[----:B------:R-:W-:Y:S01]  /*0730*/  USHF.L.U32 UR4, UR4, 0x1, URZ ;  /* 0x0000000104047899 */ /* 0x000fe200080006ff */
[----:B------:R-:W-:Y:S01]  /*0740*/  ELECT P0, URZ, PT ;  /* 0x0000000000ff782f */ /* 0x000fe20003800000 */
[----:B--2---:R-:W-:Y:S01]  /*0750*/  ULEA UR7, UR7, UR9, 0x18 ;  /* 0x0000000907077291 */ /* 0x004fe2000f8ec0ff */
[----:B------:R-:W2:Y:S11]  /*0760*/  FENCE.VIEW.ASYNC.S ;  /* 0x00000000000073c6 */ /* 0x000eb60000000000 */
[----:B--2---:R2:W1:Y:S01]  /*0770*/  SYNCS.EXCH.64 URZ, [UR7+0x50], UR10 ;  /* 0x0000500a07ff75b2 */ /* 0x0044620008000100 */
        /* <DEDUP_REMOVED lines=8> */
.L_x_10:
[----:B------:R-:W3:Y:S01]  /*0800*/  SHFL.IDX PT, R2, R96, RZ, 0x1f ;  /* 0x00001fff60027589 */ /* 0x000ee200000e0000 */
[----:B------:R-:W-:Y:S01]  /*0810*/  NOP ;  /* 0x0000000000007918 */ /* 0x000fe20000000000 */
[----:B---3--:R-:W-:-:S13]  /*0820*/  ISETP.NE.AND P0, PT, R2, 0x3, PT ;  /* 0x000000030200780c */ /* 0x008fda0003f05270 */
[----:B------:R-:W-:Y:S05]  /*0830*/  @P0 BRA `(.L_x_11) ;  /* 0x0000000000300947 */ /* 0x000fea0003800000 */
[----:B--2---:R-:W2:Y:S01]  /*0840*/  S2UR UR5, SR_CgaCtaId ;  /* 0x00000000000579c3 */ /* 0x004ea20000008800 */
        /* <DEDUP_REMOVED lines=8> */
[----:B--2---:R3:W2:Y:S01]  /*08d0*/  SYNCS.EXCH.64 URZ, [UR5+0x90], UR10 ;  /* 0x0000900a05ff75b2 */ /* 0x0046a20008000100 */
[----:B------:R3:W1:Y:S02]  /*08e0*/  SYNCS.EXCH.64 URZ, [UR5+0x98], UR10 ;  /* 0x0000980a05ff75b2 */ /* 0x0006640008000100 */
[----:B---3--:R-:W-:Y:S01]  /*08f0*/  NOP ;  /* 0x0000000000007918 */ /* 0x008fe20000000000 */
.L_x_11:
[----:B------:R-:W3:Y:S01]  /*0900*/  SHFL.IDX PT, R2, R96, RZ, 0x1f ;  /* 0x00001fff60027589 */ /* 0x000ee200000e0000 */
[----:B------:R-:W-:Y:S01]  /*0910*/  NOP ;  /* 0x0000000000007918 */ /* 0x000fe20000000000 */
[----:B---3--:R-:W-:-:S13]  /*0920*/  ISETP.NE.AND P0, PT, R2, 0x4, PT ;  /* 0x000000040200780c */ /* 0x008fda0003f05270 */
[----:B------:R-:W-:Y:S05]  /*0930*/  @P0 BRA `(.L_x_12) ;  /* 0x00000000004c0947 */ /* 0x000fea0003800000 */
[----:B--2---:R-:W2:Y:S01]  /*0940*/  S2UR UR5, SR_CgaCtaId ;  /* 0x00000000000579c3 */ /* 0x004ea20000008800 */
[----:B------:R-:W-:Y:S01]  /*0950*/  UMOV UR9, 0x100 ;  /* 0x0000010000097882 */ /* 0x000fe20000000000 */
[----:B------:R-:W-:Y:S01]  /*0960*/  UMOV UR7, 0x400 ;  /* 0x0000040000077882 */ /* 0x000fe20000000000 */
[----:B------:R-:W-:Y:S01]  /*0970*/  USEL UR9, UR9, 0xe0, UP2 ;  /* 0x000000e009097887 */ /* 0x000fe20009000000 */
[----:B------:R-:W-:Y:S01]  /*0980*/  UMOV UR4, 0x1 ;  /* 0x0000000100047882 */ /* 0x000fe20000000000 */
[----:B------:R-:W-:Y:S01]  /*0990*/  ELECT P0, URZ, PT ;  /* 0x0000000000ff782f */ /* 0x000fe20003800000 */
[----:B------:R-:W-:-:S04]  /*09a0*/  UIADD3 UR10, UPT, UPT, -UR4, 0x100000, URZ ;  /* 0x00100000040a7890 */ /* 0x000fc8000fffe1ff */
[----:B------:R-:W-:Y:S02]  /*09b0*/  USHF.L.U32 UR11, UR10, 0xb, URZ ;  /* 0x0000000b0a0b7899 */ /* 0x000fe400080006ff */
[----:B------:R-:W-:Y:S02]  /*09c0*/  USHF.L.U32 UR10, UR10, 0x1, URZ ;  /* 0x000000010a0a7899 */ /* 0x000fe400080006ff */
[----:B------:R-:W-:-:S04]  /*09d0*/  UIADD3 UR12, UPT, UPT, -UR9, 0x100000, URZ ;  /* 0x00100000090c7890 */ /* 0x000fc8000fffe1ff */
[----:B------:R-:W-:Y:S02]  /*09e0*/  USHF.L.U32 UR13, UR12, 0xb, URZ ;  /* 0x0000000b0c0d7899 */ /* 0x000fe400080006ff */
[----:B------:R-:W-:Y:S02]  /*09f0*/  USHF.L.U32 UR12, UR12, 0x1, URZ ;  /* 0x000000010c0c7899 */ /* 0x000fe400080006ff */
[----:B--2---:R-:W-:Y:S01]  /*0a00*/  ULEA UR5, UR5, UR7, 0x18 ;  /* 0x0000000705057291 */ /* 0x004fe2000f8ec0ff */
[----:B------:R-:W2:Y:S11]  /*0a10*/  FENCE.VIEW.ASYNC.S ;  /* 0x00000000000073c6 */ /* 0x000eb60000000000 */
[----:B--2---:R3:W2:Y:S01]  /*0a20*/  SYNCS.EXCH.64 URZ, [UR5+0xa0], UR10 ;  /* 0x0000a00a05ff75b2 */ /* 0x0046a20008000100 */
[----:B------:R3:W1:Y:S01]  /*0a30*/  SYNCS.EXCH.64 URZ, [UR5+0xb0], UR12 ;  /* 0x0000b00c05ff75b2 */ /* 0x0006620008000100 */
[----:B------:R3:W1:Y:S01]  /*0a40*/  SYNCS.EXCH.64 URZ, [UR5+0xa8], UR10 ;  /* 0x0000a80a05ff75b2 */ /* 0x0006620008000100 */
[----:B------:R3:W1:Y:S02]  /*0a50*/  SYNCS.EXCH.64 URZ, [UR5+0xb8], UR12 ;  /* 0x0000b80c05ff75b2 */ /* 0x0006640008000100 */
[----:B---3--:R-:W-:Y:S01]  /*0a60*/  NOP ;  /* 0x0000000000007918 */ /* 0x008fe20000000000 */
.L_x_12:
[----:B------:R-:W3:Y:S01]  /*0a70*/  SHFL.IDX PT, R2, R96, RZ, 0x1f ;  /* 0x00001fff60027589 */ /* 0x000ee200000e0000 */
[----:B------:R-:W-:Y:S01]  /*0a80*/  NOP ;  /* 0x0000000000007918 */ /* 0x000fe20000000000 */
[----:B---3--:R-:W-:-:S13]  /*0a90*/  ISETP.NE.AND P0, PT, R2, 0x5, PT ;  /* 0x000000050200780c */ /* 0x008fda0003f05270 */
[----:B------:R-:W-:Y:S05]  /*0aa0*/  @P0 BRA `(.L_x_13) ;  /* 0x0000000000580947 */ /* 0x000fea0003800000 */
[----:B--2---:R-:W2:Y:S01]  /*0ab0*/  S2UR UR7, SR_CgaCtaId ;  /* 0x00000000000779c3 */ /* 0x004ea20000008800 */
        /* <DEDUP_REMOVED lines=12> */
[----:B--2---:R3:W2:Y:S01]  /*0b80*/  SYNCS.EXCH.64 URZ, [UR7+0xc0], UR10 ;  /* 0x0000c00a07ff75b2 */ /* 0x0046a20008000100 */
[----:B------:R3:W1:Y:S01]  /*0b90*/  SYNCS.EXCH.64 URZ, [UR7+0xe0], UR4 ;  /* 0x0000e00407ff75b2 */ /* 0x0006620008000100 */
[----:B------:R3:W1:Y:S01]  /*0ba0*/  SYNCS.EXCH.64 URZ, [UR7+0xc8], UR10 ;  /* 0x0000c80a07ff75b2 */ /* 0x0006620008000100 */
[----:B------:R3:W1:Y:S01]  /*0bb0*/  SYNCS.EXCH.64 URZ, [UR7+0xe8], UR4 ;  /* 0x0000e80407ff75b2 */ /* 0x0006620008000100 */
[----:B------:R3:W1:Y:S01]  /*0bc0*/  SYNCS.EXCH.64 URZ, [UR7+0xd0], UR10 ;  /* 0x0000d00a07ff75b2 */ /* 0x0006620008000100 */
[----:B------:R3:W1:Y:S01]  /*0bd0*/  SYNCS.EXCH.64 URZ, [UR7+0xf0], UR4 ;  /* 0x0000f00407ff75b2 */ /* 0x0006620008000100 */
[----:B------:R3:W1:Y:S01]  /*0be0*/  SYNCS.EXCH.64 URZ, [UR7+0xd8], UR10 ;  /* 0x0000d80a07ff75b2 */ /* 0x0006620008000100 */
[----:B------:R3:W1:Y:S02]  /*0bf0*/  SYNCS.EXCH.64 URZ, [UR7+0xf8], UR4 ;  /* 0x0000f80407ff75b2 */ /* 0x0006640008000100 */
[----:B---3--:R-:W-:Y:S01]  /*0c00*/  NOP ;  /* 0x0000000000007918 */ /* 0x008fe20000000000 */
.L_x_13:
        /* <DEDUP_REMOVED lines=18> */
.L_x_14:
[----:B--2---:R-:W2:Y:S01]  /*0d30*/  S2UR UR5, SR_CTAID.X ;  /* 0x00000000000579c3 */ /* 0x004ea20000002500 */
[----:B------:R-:W-:-:S05]  /*0d40*/  CS2R.32 R90, SR_CgaSize ;  /* 0x00000000005a7805 */ /* 0x000fca0000008a00 */
[----:B------:R-:W-:-:S05]  /*0d50*/  IMAD R90, R90, -0xa0, RZ ;  /* 0xffffff605a5a7824 */ /* 0x000fca00078e02ff */
[----:B------:R-:W-:-:S14]  /*0d60*/  R2UR UR9, R90 ;  /* 0x000000005a0972ca */ /* 0x000fdc00000e0000 */
[----:B------:R-:W3:Y:S01]  /*0d70*/  LDCU UR9, c[0x0][UR9+0x2b0] ;  /* 0x00005600090977ac */ /* 0x000ee20008000800 */
[----:B------:R-:W-:Y:S01]  /*0d80*/  NOP ;  /* 0x0000000000007918 */ /* 0x000fe20000000000 */
[----:B------:R-:W-:-:S05]  /*0d90*/  CS2R.32 R90, SR_CgaSize ;  /* 0x00000000005a7805 */ /* 0x000fca0000008a00 */
[----:B------:R-:W-:-:S05]  /*0da0*/  IMAD R90, R90, -0xa0, RZ ;  /* 0xffffff605a5a7824 */ /* 0x000fca00078e02ff */
[----:B------:R-:W-:-:S14]  /*0db0*/  R2UR UR7, R90 ;  /* 0x000000005a0772ca */ /* 0x000fdc00000e0000 */
[----:B------:R-:W4:Y:S01]  /*0dc0*/  LDCU UR7, c[0x0][UR7+0x2b4] ;  /* 0x00005680070777ac */ /* 0x000f220008000800 */
[----:B------:R-:W1:Y:S08]  /*0dd0*/  S2UR UR4, SR_CTAID.Y ;  /* 0x00000000000479c3 */ /* 0x000e700000002600 */
[----:B------:R-:W4:Y:S01]  /*0de0*/  LDC R9, c[0x0][0xb24] ;  /* 0x0002c900ff097b82 */ /* 0x000f220000000800 */
[----:B--2---:R-:W-:-:S02]  /*0df0*/  I2FP.F32.U32 R5, UR5 ;  /* 0x0000000500057c45 */ /* 0x004fc40008201000 */
[----:B------:R-:W-:-:S05]  /*0e00*/  CS2R.32 R3, SR_CgaSize ;  /* 0x0000000000037805 */ /* 0x000fca0000008a00 */
[----:B------:R-:W-:-:S06]  /*0e10*/  IMAD R3, R3, -0xa0, RZ ;  /* 0xffffff6003037824 */ /* 0x000fcc00078e02ff */
[----:B------:R-:W2:Y:S01]  /*0e20*/  LDC R3, c[0x0][R3+0x2a0] ;  /* 0x0000a80003037b82 */ /* 0x000ea20000000800 */
[----:B------:R-:W-:Y:S01]  /*0e30*/  MOV R21, UR5 ;  /* 0x0000000500157c02 */ /* 0x000fe20008000f00 */
[----:B---3--:R-:W-:Y:S01]  /*0e40*/  FMUL R5, R5, UR9 ;  /* 0x0000000905057c20 */ /* 0x008fe20008400000 */
[----:B-1----:R-:W-:Y:S02]  /*0e50*/  I2FP.F32.U32 R4, UR4 ;  /* 0x0000000400047c45 */ /* 0x002fe40008201000 */
[----:B------:R-:W-:-:S05]  /*0e60*/  CS2R.32 R2, SR_CgaSize ;  /* 0x0000000000027805 */ /* 0x000fca0000008a00 */
[----:B------:R-:W-:-:S06]  /*0e70*/  IMAD R2, R2, -0xa0, RZ ;  /* 0xffffff6002027824 */ /* 0x000fcc00078e02ff */
[----:B------:R-:W1:Y:S01]  /*0e80*/  LDC R2, c[0x0][R2+0x2a4] ;  /* 0x0000a90002027b82 */ /* 0x000e620000000800 */
[----:B------:R-:W3:Y:S01]  /*0e90*/  F2I.U32.TRUNC.NTZ R90, R5 ;  /* 0x00000005005a7305 */ /* 0x000ee2000020f000 */
[----:B------:R-:W-:Y:S01]  /*0ea0*/  MOV R20, UR4 ;  /* 0x0000000400147c02 */ /* 0x000fe20008000f00 */
[----:B----4-:R-:W-:-:S05]  /*0eb0*/  FMUL R4, R4, UR7 ;  /* 0x0000000704047c20 */ /* 0x010fca0008400000 */
[----:B------:R-:W-:Y:S01]  /*0ec0*/  BAR.SYNC.DEFER_BLOCKING 0x0 ;  /* 0x0000000000007b1d */ /* 0x000fe20000010000 */
[----:B------:R-:W-:-:S05]  /*0ed0*/  ISETP.GE.AND P0, PT, R9, 0x1, PT ;  /* 0x000000010900780c */ /* 0x000fca0003f06270 */
[----:B------:R-:W4:Y:S02]  /*0ee0*/  F2I.U32.TRUNC.NTZ R83, R4 ;  /* 0x0000000400537305 */ /* 0x000f24000020f000 */
[----:B------:R-:W1:Y:S01]  /*0ef0*/  S2UR UR36, SR_CTAID.Z ;  /* 0x00000000002479c3 */ /* 0x000e620000002700 */
[----:B---3--:R-:W-:-:S05]  /*0f00*/  IADD3 R90, PT, PT, -R90, RZ, RZ ;  /* 0x000000ff5a5a7210 */ /* 0x008fca0007ffe1ff */
[----:B--2---:R-:W-:Y:S01]  /*0f10*/  IMAD R90, R3, R90, UR5 ;  /* 0x00000005035a7e24 */ /* 0x004fe2000f8e025a */
[----:B----4-:R-:W-:-:S05]  /*0f20*/  IADD3 R83, PT, PT, -R83, RZ, RZ ;  /* 0x000000ff53537210 */ /* 0x010fca0007ffe1ff */
[----:B-1----:R-:W-:Y:S01]  /*0f30*/  IMAD R83, R2, R83, UR4 ;  /* 0x0000000402537e24 */ /* 0x002fe2000f8e0253 */
[----:B------:R-:W-:Y:S06]  /*0f40*/  @!P0 BRA `(.L_x_15) ;  /* 0x0000000000b88947 */ /* 0x000fec0003800000 */
[----:B------:R-:W1:Y:S01]  /*0f50*/  LDC.64 R4, c[0x0][0xb18] ;  /* 0x0002c600ff047b82 */ /* 0x000e620000000a00 */
[----:B------:R-:W-:-:S07]  /*0f60*/  ISETP.NE.AND P0, PT, R9, 0x1, PT ;  /* 0x000000010900780c */ /* 0x000fce0003f05270 */
[----:B------:R-:W2:Y:S08]  /*0f70*/  LDC R10, c[0x0][0xb0c] ;  /* 0x0002c300ff0a7b82 */ /* 0x000eb00000000800 */
[----:B------:R-:W3:Y:S08]  /*0f80*/  LDC R11, c[0x0][0x370] ;  /* 0x0000dc00ff0b7b82 */ /* 0x000ef00000000800 */
[----:B------:R-:W4:Y:S01]  /*0f90*/  LDC R12, c[0x0][0x374] ;  /* 0x0000dd00ff0c7b82 */ /* 0x000f220000000800 */
[----:B-1----:R-:W-:-:S07]  /*0fa0*/  ISETP.NE.AND P1, PT, R4, 0x1, PT ;  /* 0x000000010400780c */ /* 0x002fce0003f25270 */
[----:B------:R-:W3:Y:S01]  /*0fb0*/  LDC.64 R6, c[0x0][0xb10] ;  /* 0x0002c400ff067b82 */ /* 0x000ee20000000a00 */
[----:B--2---:R-:W-:-:S07]  /*0fc0*/  ISETP.NE.AND P2, PT, R10, 0x1, PT ;  /* 0x000000010a00780c */ /* 0x004fce0003f45270 */
[----:B------:R-:W1:Y:S08]  /*0fd0*/  LDC R8, c[0x0][0xb20] ;  /* 0x0002c800ff087b82 */ /* 0x000e700000000800 */
[----:B------:R-:W2:Y:S01]  /*0fe0*/  LDC.64 R2, c[0x0][0xb28] ;  /* 0x0002ca00ff027b82 */ /* 0x000ea20000000a00 */
[----:B----4-:R-:W-:-:S04]  /*0ff0*/  IMAD.HI.U32 R13, R12, R5, RZ ;  /* 0x000000050c0d7227 */ /* 0x010fc800078e00ff */
[----:B------:R-:W-:-:S04]  /*1000*/  IMAD.HI.U32 R5, R20, R5, RZ ;  /* 0x0000000514057227 */ /* 0x000fc800078e00ff */
[----:B---3--:R-:W-:-:S04]  /*1010*/  IMAD.HI.U32 R14, R11, R6, RZ ;  /* 0x000000060b0e7227 */ /* 0x008fc800078e00ff */
[C---:B------:R-:W-:Y:S01]  /*1020*/  IMAD.HI.U32 R16, R21.reuse, R6, RZ ;  /* 0x0000000615107227 */ /* 0x040fe200078e00ff */
[-C--:B------:R-:W-:Y:S02]  /*1030*/  @P2 SHF.R.U32.HI R11, RZ, R7.reuse, R14 ;  /* 0x00000007ff0b2219 */ /* 0x080fe4000001160e */
[-C--:B-1----:R-:W-:Y:S02]  /*1040*/  @P1 SHF.R.U32.HI R12, RZ, R8.reuse, R13 ;  /* 0x00000008ff0c1219 */ /* 0x082fe4000001160d */
[----:B------:R-:W-:Y:S02]  /*1050*/  SHF.R.U32.HI R5, RZ, R8, R5 ;  /* 0x00000008ff057219 */ /* 0x000fe40000011605 */
[----:B------:R-:W-:Y:S02]  /*1060*/  SHF.R.U32.HI R16, RZ, R7, R16 ;  /* 0x00000007ff107219 */ /* 0x000fe40000011610 */
[----:B------:R-:W-:Y:S01]  /*1070*/  SEL R5, R20, R5, !P1 ;  /* 0x0000000514057207 */ /* 0x000fe20004800000 */
[----:B--2---:R-:W-:Y:S01]  /*1080*/  IMAD.HI.U32 R14, R12, R2, RZ ;  /* 0x000000020c0e7227 */ /* 0x004fe200078e00ff */
[----:B------:R-:W-:-:S02]  /*1090*/  SEL R7, R21, R16, !P2 ;  /* 0x0000001015077207 */ /* 0x000fc40005000000 */
[----:B------:R-:W-:Y:S01]  /*10a0*/  IADD3 R13, PT, PT, -R5, RZ, RZ ;  /* 0x000000ff050d7210 */ /* 0x000fe20007ffe1ff */
[----:B------:R-:W-:Y:S01]  /*10b0*/  IMAD.HI.U32 R6, R11, R2, RZ ;  /* 0x000000020b067227 */ /* 0x000fe200078e00ff */
[----:B------:R-:W-:-:S03]  /*10c0*/  @P0 SHF.R.U32.HI R12, RZ, R3, R14 ;  /* 0x00000003ff0c0219 */ /* 0x000fc6000001160e */
[----:B------:R-:W-:Y:S01]  /*10d0*/  IMAD R13, R4, R13, R20 ;  /* 0x0000000d040d7224 */ /* 0x000fe200078e0214 */
[----:B------:R-:W-:Y:S01]  /*10e0*/  @P0 SHF.R.U32.HI R11, RZ, R3, R6 ;  /* 0x00000003ff0b0219 */ /* 0x000fe20000011606 */
[----:B------:R-:W-:-:S04]  /*10f0*/  IMAD R12, R12, R9, RZ ;  /* 0x000000090c0c7224 */ /* 0x000fc800078e02ff */
[----:B------:R-:W-:Y:S01]  /*1100*/  IMAD R6, R11, R9, RZ ;  /* 0x000000090b067224 */ /* 0x000fe200078e02ff */
[----:B------:R-:W-:-:S04]  /*1110*/  ISETP.GE.AND P1, PT, R5, R12, PT ;  /* 0x0000000c0500720c */ /* 0x000fc80003f26270 */
[----:B------:R-:W-:Y:S01]  /*1120*/  ISETP.GE.OR P1, PT, R7, R6, P1 ;  /* 0x000000060700720c */ /* 0x000fe20000f26670 */
[----:B------:R-:W-:-:S05]  /*1130*/  IMAD.HI.U32 R6, R5, R2, RZ ;  /* 0x0000000205067227 */ /* 0x000fca00078e00ff */
[----:B------:R-:W-:-:S04]  /*1140*/  SHF.R.U32.HI R6, RZ, R3, R6 ;  /* 0x00000003ff067219 */ /* 0x000fc80000011606 */
[----:B------:R-:W-:-:S03]  /*1150*/  SEL R6, R5, R6, !P0 ;  /* 0x0000000605067207 */ /* 0x000fc60004000000 */
[----:B------:R-:W-:Y:S01]  /*1160*/  @!P1 IMAD.HI.U32 R8, R7, R2, RZ ;  /* 0x0000000207089227 */ /* 0x000fe200078e00ff */
[----:B------:R-:W-:-:S04]  /*1170*/  IADD3 R2, PT, PT, -R6, RZ, RZ ;  /* 0x000000ff06027210 */ /* 0x000fc80007ffe1ff */
[----:B------:R-:W-:Y:S01]  /*1180*/  @!P1 SHF.R.U32.HI R8, RZ, R3, R8 ;  /* 0x00000003ff089219 */ /* 0x000fe20000011608 */
[----:B------:R-:W-:-:S03]  /*1190*/  IMAD R2, R9, R2, R5 ;  /* 0x0000000209027224 */ /* 0x000fc600078e0205 */
[----:B------:R-:W-:-:S05]  /*11a0*/  @!P1 SEL R3, R7, R8, !P0 ;  /* 0x0000000807039207 */ /* 0x000fca0004000000 */
[--C-:B------:R-:W-:Y:S02]  /*11b0*/  @!P1 IMAD.IADD R6, R6, 0x1, -R3.reuse ;  /* 0x0000000106069824 */ /* 0x100fe400078e0a03 */
[----:B------:R-:W-:Y:S01]  /*11c0*/  @!P1 IMAD R3, R2, R11, R3 ;  /* 0x0000000b02039224 */ /* 0x000fe200078e0203 */
[----:B------:R-:W-:Y:S01]  /*11d0*/  IADD3 R2, PT, PT, -R7, RZ, RZ ;  /* 0x000000ff07027210 */ /* 0x000fe20007ffe1ff */
[----:B------:R-:W-:Y:S02]  /*11e0*/  @!P1 IMAD R5, R6, R9, R7 ;  /* 0x0000000906059224 */ /* 0x000fe400078e0207 */
[----:B------:R-:W-:Y:S02]  /*11f0*/  @!P1 IMAD.MOV.U32 R7, RZ, RZ, R3 ;  /* 0x000000ffff079224 */ /* 0x000fe400078e0003 */
[----:B------:R-:W-:Y:S02]  /*1200*/  IMAD R2, R10, R2, R21 ;  /* 0x000000020a027224 */ /* 0x000fe400078e0215 */
[----:B------:R-:W-:-:S02]  /*1210*/  IMAD R20, R5, R4, R13 ;  /* 0x0000000405147224 */ /* 0x000fc400078e020d */
[----:B------:R-:W-:Y:S02]  /*1220*/  IMAD R21, R7, R10, R2 ;  /* 0x0000000a07157224 */ /* 0x000fe400078e0202 */
.L_x_15:
[----:B------:R-:W1:Y:S01]  /*1230*/  LDCU UR4, c[0x0][0xb30] ;  /* 0x00016600ff0477ac */ /* 0x000e620008000800 */
[----:B------:R-:W2:Y:S08]  /*1240*/  S2UR UR37, SR_CgaCtaId ;  /* 0x00000000002579c3 */ /* 0x000eb00000008800 */
[----:B------:R-:W3:Y:S01]  /*1250*/  LDC R40, c[0x0][0xb24] ;  /* 0x0002c900ff287b82 */ /* 0x000ee20000000800 */
[----:B-1----:R-:W-:-:S09]  /*1260*/  UISETP.NE.AND UP1, UPT, UR4, 0x1, UPT ;  /* 0x000000010400788c */ /* 0x002fd2000bf25270 */
[----:B--2---:R-:W-:Y:S05]  /*1270*/  BRA.U UP1, `(.L_x_16) ;  /* 0x0000000101407547 */ /* 0x004fea000b800000 */
[----:B------:R-:W1:Y:S08]  /*1280*/  LDC.64 R4, c[0x0][0xb10] ;  /* 0x0002c400ff047b82 */ /* 0x000e700000000a00 */
[----:B------:R-:W2:Y:S08]  /*1290*/  LDC.64 R2, c[0x0][0xb18] ;  /* 0x0002c600ff027b82 */ /* 0x000eb00000000a00 */
[----:B------:R-:W4:Y:S08]  /*12a0*/  LDC R6, c[0x0][0xb20] ;  /* 0x0002c800ff067b82 */ /* 0x000f300000000800 */
[----:B------:R-:W3:Y:S01]  /*12b0*/  LDC R8, c[0x0][0xb0c] ;  /* 0x0002c300ff087b82 */ /* 0x000ee20000000800 */
[----:B-1----:R-:W-:-:S05]  /*12c0*/  IMAD.HI.U32 R4, R21, R4, RZ ;  /* 0x0000000415047227 */ /* 0x002fca00078e00ff */
[----:B------:R-:W-:Y:S01]  /*12d0*/  SHF.R.U32.HI R4, RZ, R5, R4 ;  /* 0x00000005ff047219 */ /* 0x000fe20000011604 */
[----:B--2---:R-:W-:Y:S01]  /*12e0*/  IMAD.HI.U32 R3, R20, R3, RZ ;  /* 0x0000000314037227 */ /* 0x004fe200078e00ff */
[----:B------:R-:W-:-:S04]  /*12f0*/  ISETP.NE.AND P0, PT, R2, 0x1, PT ;  /* 0x000000010200780c */ /* 0x000fc80003f05270 */
[----:B----4-:R-:W-:-:S04]  /*1300*/  SHF.R.U32.HI R3, RZ, R6, R3 ;  /* 0x00000006ff037219 */ /* 0x010fc80000011603 */
[----:B------:R-:W-:Y:S02]  /*1310*/  SEL R3, R20, R3, !P0 ;  /* 0x0000000314037207 */ /* 0x000fe40004000000 */
[----:B---3--:R-:W-:-:S04]  /*1320*/  ISETP.NE.AND P1, PT, R8, 0x1, PT ;  /* 0x000000010800780c */ /* 0x008fc80003f25270 */
[----:B------:R-:W-:-:S05]  /*1330*/  SEL R4, R21, R4, !P1 ;  /* 0x0000000415047207 */ /* 0x000fca0004800000 */
[----:B------:R-:W-:Y:S02]  /*1340*/  IMAD.IADD R5, R3, 0x1, -R4 ;  /* 0x0000000103057824 */ /* 0x000fe400078e0a04 */
[----:B------:R-:W-:Y:S02]  /*1350*/  IMAD.IADD R3, R4, 0x1, -R3 ;  /* 0x0000000104037824 */ /* 0x000fe400078e0a03 */
[----:B------:R-:W-:Y:S02]  /*1360*/  IMAD R21, R5, R8, R21 ;  /* 0x0000000805157224 */ /* 0x000fe400078e0215 */
[----:B------:R-:W-:-:S07]  /*1370*/  IMAD R20, R3, R2, R20 ;  /* 0x0000000203147224 */ /* 0x000fce00078e0214 */
.L_x_16:
[----:B------:R-:W-:Y:S01]  /*1380*/  BAR.SYNC.DEFER_BLOCKING 0x0 ;  /* 0x0000000000007b1d */ /* 0x000fe20000010000 */
[----:B------:R-:W-:Y:S01]  /*1390*/  UISETP.NE.AND UP1, UPT, UR8, 0x2, UPT ;  /* 0x000000020800788c */ /* 0x000fe2000bf25270 */
[----:B------:R-:W-:Y:S02]  /*13a0*/  ISETP.NE.OR P5, PT, R0, 0x2, !P5 ;  /* 0x000000020000780c */ /* 0x000fe40006fa5670 */
[----:B------:R-:W-:-:S06]  /*13b0*/  LOP3.LUT R2, R103, 0x1f, RZ, 0xc0, !PT ;  /* 0x0000001f67027812 */ /* 0x000fcc00078ec0ff */
[----:B------:R-:W-:Y:S05]  /*13c0*/  BRA.U UP1, `(.L_x_17) ;  /* 0x0000001101807547 */ /* 0x000fea000b800000 */
[----:B------:R-:W1:Y:S01]  /*13d0*/  LDCU UR13, c[0x0][0x38c] ;  /* 0x00007180ff0d77ac */ /* 0x000e620008000800 */
[----:B------:R-:W2:Y:S01]  /*13e0*/  LDC R9, c[0x0][0x370] ;  /* 0x0000dc00ff097b82 */ /* 0x000ea20000000800 */
[----:B------:R-:W-:Y:S01]  /*13f0*/  PLOP3.LUT P1, PT, PT, PT, UP2, 0x80, 0x8 ;  /* 0x000000000008781c */ /* 0x000fe20003f2f028 */
[----:B------:R-:W-:Y:S01]  /*1400*/  IMAD.MOV.U32 R15, RZ, RZ, 0x1 ;  /* 0x00000001ff0f7424 */ /* 0x000fe200078e00ff */
[----:B------:R-:W-:Y:S01]  /*1410*/  ISETP.EQ.OR P4, PT, R2, RZ, P5 ;  /* 0x000000ff0200720c */ /* 0x000fe20002f82670 */
[----:B------:R-:W-:Y:S01]  /*1420*/  IMAD.MOV.U32 R14, RZ, RZ, RZ ;  /* 0x000000ffff0e7224 */ /* 0x000fe200078e00ff */
[----:B------:R-:W-:Y:S02]  /*1430*/  PLOP3.LUT P1, PT, P1, PT, PT, 0x8, 0x80 ;  /* 0x000000000080781c */ /* 0x000fe40000f2e170 */
[----:B------:R-:W-:Y:S01]  /*1440*/  CS2R R12, SRZ ;  /* 0x00000000000c7805 */ /* 0x000fe2000001ff00 */
[----:B------:R-:W-:Y:S01]  /*1450*/  IMAD.MOV.U32 R10, RZ, RZ, 0x1 ;  /* 0x00000001ff0a7424 */ /* 0x000fe200078e00ff */
[----:B------:R-:W4:Y:S01]  /*1460*/  LDC R0, c[0x0][0x374] ;  /* 0x0000dd00ff007b82 */ /* 0x000f220000000800 */
[----:B------:R-:W2:Y:S01]  /*1470*/  LDCU.64 UR22, c[0x0][0x348] ;  /* 0x00006900ff1677ac */ /* 0x000ea20008000a00 */
[----:B------:R-:W-:Y:S01]  /*1480*/  UMOV UR6, URZ ;  /* 0x000000ff00067c82 */ /* 0x000fe20008000000 */
[----:B-1----:R-:W-:-:S04]  /*1490*/  UIADD3 UR5, UPT, UPT, UR13, 0x7f, URZ ;  /* 0x0000007f0d057890 */ /* 0x002fc8000fffe0ff */
[----:B------:R-:W-:-:S04]  /*14a0*/  USHF.R.S32.HI UR4, URZ, 0x1f, UR5 ;  /* 0x0000001fff047899 */ /* 0x000fc80008011405 */
[----:B------:R-:W-:-:S04]  /*14b0*/  ULEA.HI UR4, UR4, UR5, URZ, 0x7 ;  /* 0x0000000504047291 */ /* 0x000fc8000f8f38ff */
[----:B------:R-:W-:Y:S02]  /*14c0*/  USHF.R.S32.HI UR15, URZ, 0x7, UR4 ;  /* 0x00000007ff0f7899 */ /* 0x000fe40008011404 */
[----:B------:R-:W-:Y:S02]  /*14d0*/  UIADD3 UR4, UPT, UPT, UR13, -0x1, URZ ;  /* 0xffffffff0d047890 */ /* 0x000fe4000fffe0ff */
[----:B------:R-:W-:Y:S02]  /*14e0*/  UISETP.LT.U32.AND UP0, UPT, UR15, 0x5, UPT ;  /* 0x000000050f00788c */ /* 0x000fe4000bf01070 */
[----:B------:R-:W-:Y:S02]  /*14f0*/  UISETP.GE.U32.AND UP1, UPT, UR4, -0xff, UPT ;  /* 0xffffff010400788c */ /* 0x000fe4000bf26070 */
[----:B------:R-:W-:Y:S02]  /*1500*/  USEL UR14, UR15, 0x5, UP0 ;  /* 0x000000050f0e7887 */ /* 0x000fe40008000000 */
[----:B------:R-:W-:-:S02]  /*1510*/  UIADD3 UR13, UPT, UPT, UR13, 0xfe, URZ ;  /* 0x000000fe0d0d7890 */ /* 0x000fc4000fffe0ff */
[----:B------:R-:W-:Y:S02]  /*1520*/  UIADD3 UR5, UPT, UPT, UR14, -0x1, URZ ;  /* 0xffffffff0e057890 */ /* 0x000fe4000fffe0ff */
[----:B------:R-:W-:-:S03]  /*1530*/  UIADD3 UR7, UPT, UPT, UR15, -UR14, URZ ;  /* 0x8000000e0f077290 */ /* 0x000fc6000fffe0ff */
[----:B------:R-:W-:-:S04]  /*1540*/  @UP1 UIADD3 UR5, UPT, UPT, UR14, URZ, URZ ;  /* 0x000000ff0e051290 */ /* 0x000fc8000fffe0ff */
[----:B--2---:R-:W-:-:S12]  /*1550*/  UIADD3 UR5, UPT, UPT, UR5, 0x1, URZ ;  /* 0x0000000105057890 */ /* 0x004fd8000fffe0ff */
.L_x_35:
[----:B------:R-:W-:Y:S01]  /*1560*/  UISETP.NE.AND UP0, UPT, UR37, URZ, UPT ;  /* 0x000000ff2500728c */ /* 0x000fe2000bf05270 */
[----:B------:R-:W1:Y:S08]  /*1570*/  S2UR UR37, SR_CgaCtaId ;  /* 0x00000000002579c3 */ /* 0x000e700000008800 */
[----:B------:R-:W-:Y:S05]  /*1580*/  BRA.U UP0, `(.L_x_18) ;  /* 0x0000000100347547 */ /* 0x000fea000b800000 */
[----:B------:R-:W2:Y:S01]  /*1590*/  S2R R2, SR_CgaCtaId ;  /* 0x0000000000027919 */ /* 0x000ea20000008800 */
[----:B------:R-:W-:-:S04]  /*15a0*/  MOV R3, 0x400 ;  /* 0x0000040000037802 */ /* 0x000fc80000000f00 */
[----:B--2---:R-:W-:Y:S02]  /*15b0*/  LEA R3, R2, R3, 0x18 ;  /* 0x0000000302037211 */ /* 0x004fe400078ec0ff */
[----:B------:R-:W-:-:S03]  /*15c0*/  SHF.L.U32 R2, R10, 0x1f, RZ ;  /* 0x0000001f0a027819 */ /* 0x000fc600000006ff */
[----:B------:R-:W-:-:S04]  /*15d0*/  IMAD R3, R12, 0x8, R3 ;  /* 0x000000080c037824 */ /* 0x000fc800078e0203 */
[----:B------:R-:W2:Y:S02]  /*15e0*/  SYNCS.PHASECHK.TRANS64.TRYWAIT P0, [R3+URZ+0x110], R2 ;  /* 0x00011002030075a7 */ /* 0x000ea400080011ff */
[----:B--2---:R-:W-:Y:S05]  /*15f0*/  @!P0 BRA `(.L_x_19) ;  /* 0x0000007800c88947 */ /* 0x004fea0003800000 */
.L_x_126:
[----:B------:R-:W-:Y:S01]  /*1600*/  VIADD R12, R12, 0x1 ;  /* 0x000000010c0c7836 */ /* 0x000fe20000000000 */
[----:B------:R2:W-:Y:S04]  /*1610*/  SYNCS.ARRIVE.TRANS64.A1T0 RZ, [R3+URZ+0x100], RZ ;  /* 0x000100ff03ff79a7 */ /* 0x0005e800081000ff */
[----:B------:R-:W-:-:S04]  /*1620*/  ISETP.NE.AND P0, PT, R12, 0x2, PT ;  /* 0x000000020c00780c */ /* 0x000fc80003f05270 */
[----:B------:R-:W-:Y:S02]  /*1630*/  SEL R12, R12, RZ, P0 ;  /* 0x000000ff0c0c7207 */ /* 0x000fe40000000000 */
[----:B--2---:R-:W-:-:S04]  /*1640*/  SEL R3, RZ, 0x1, P0 ;  /* 0x00000001ff037807 */ /* 0x004fc80000000000 */
[----:B------:R-:W-:-:S07]  /*1650*/  LOP3.LUT R10, R10, R3, RZ, 0x3c, !PT ;  /* 0x000000030a0a7212 */ /* 0x000fce00078e3cff */
.L_x_18:
[----:B------:R-:W-:Y:S01]  /*1660*/  UMOV UR4, 0x400 ;  /* 0x0000040000047882 */ /* 0x000fe20000000000 */
[----:B------:R-:W-:Y:S01]  /*1670*/  SHF.L.U32 R2, R15, 0x1f, RZ ;  /* 0x0000001f0f027819 */ /* 0x000fe200000006ff */
[----:B-1----:R-:W-:Y:S01]  /*1680*/  ULEA UR4, UR37, UR4, 0x18 ;  /* 0x0000000425047291 */ /* 0x002fe2000f8ec0ff */
[----:B------:R-:W-:Y:S01]  /*1690*/  R2UR UR35, R21 ;  /* 0x00000000152372ca */ /* 0x000fe200000e0000 */
[----:B------:R-:W-:Y:S01]  /*16a0*/  UISETP.GE.U32.AND UP0, UPT, UR13, 0xff, UPT ;  /* 0x000000ff0d00788c */ /* 0x000fe2000bf06070 */
[----:B------:R-:W-:Y:S01]  /*16b0*/  R2UR UR11, R20 ;  /* 0x00000000140b72ca */ /* 0x000fe200000e0000 */
[----:B------:R-:W-:Y:S01]  /*16c0*/  ULEA UR8, UR6, UR4, 0x3 ;  /* 0x0000000406087291 */ /* 0x000fe2000f8e18ff */
[----:B------:R-:W-:-:S08]  /*16d0*/  UMOV UR24, URZ ;  /* 0x000000ff00187c82 */ /* 0x000fd00008000000 */
[----:B------:R1:W2:Y:S01]  /*16e0*/  SYNCS.PHASECHK.TRANS64.TRYWAIT P0, [UR8+0x28], R2 ;  /* 0x00002802ff0075a7 */ /* 0x0002a20008001108 */
[----:B------:R-:W-:Y:S02]  /*16f0*/  USHF.L.U32 UR35, UR35, 0x6, URZ ;  /* 0x0000000623237899 */ /* 0x000fe400080006ff */
[----:B------:R-:W-:Y:S01]  /*1700*/  USHF.L.U32 UR11, UR11, 0x8, URZ ;  /* 0x000000080b0b7899 */ /* 0x000fe200080006ff */
[----:B------:R-:W-:Y:S11]  /*1710*/  BRA.U !UP0, `(.L_x_20) ;  /* 0x0000000108a87547 */ /* 0x000ff6000b800000 */
[----:B------:R-:W-:Y:S01]  /*1720*/  UMOV UR16, URZ ;  /* 0x000000ff00107c82 */ /* 0x000fe20008000000 */
[----:B------:R-:W-:-:S05]  /*1730*/  UMOV UR17, UR6 ;  /* 0x0000000600117c82 */ /* 0x000fca0008000000 */
.L_x_25:
[----:B-1----:R-:W-:Y:S01]  /*1740*/  ULEA UR33, UR17, UR4, 0x3 ;  /* 0x0000000411217291 */ /* 0x002fe2000f8e18ff */
[----:B--2---:R-:W-:Y:S01]  /*1750*/  @!P5 MOV R3, 0xa000 ;  /* 0x0000a0000003d802 */ /* 0x004fe20000000f00 */
[----:B--2---:R-:W-:Y:S10]  /*1760*/  @P0 BRA `(.L_x_21) ;  /* 0x00000000000c0947 */ /* 0x004ff40003800000 */
[----:B------:R-:W-:-:S04]  /*1770*/  SHF.L.U32 R5, R15, 0x1f, RZ ;  /* 0x0000001f0f057819 */ /* 0x000fc800000006ff */
[----:B------:R-:W2:Y:S02]  /*1780*/  SYNCS.PHASECHK.TRANS64.TRYWAIT P0, [UR33+0x28], R5 ;  /* 0x00002805ff0075a7 */ /* 0x000ea40008001121 */
[----:B--2---:R-:W-:Y:S05]  /*1790*/  @!P0 BRA `(.L_x_22) ;  /* 0x0000007800748947 */ /* 0x004fea0003800000 */
.L_x_21:
[----:B------:R2:W-:Y:S01]  /*17a0*/  @!P5 SYNCS.ARRIVE.TRANS64 RZ, [UR33], R3 ;  /* 0x00000003ffffd9a7 */ /* 0x0005e20008000021 */
[----:B------:R-:W-:Y:S04]  /*17b0*/  BSSY.RECONVERGENT B0, `(.L_x_23) ;  /* 0x0000003000007945 */ /* 0x000fe80003800200 */
[----:B------:R-:W-:Y:S05]  /*17c0*/  @P4 BRA `(.L_x_24) ;  /* 0x0000000000044947 */ /* 0x000fea0003800000 */
[----:B------:R-:W-:Y:S05]  /*17d0*/  BPT.TRAP 0x1 ;  /* 0x000000040000795c */ /* 0x000fea0000300000 */
.L_x_24:
[----:B------:R-:W-:Y:S05]  /*17e0*/  BSYNC.RECONVERGENT B0 ;  /* 0x0000000000007941 */ /* 0x000fea0003800200 */
.L_x_23:
[----:B------:R-:W-:Y:S02]  /*17f0*/  UIADD3 UR6, UPT, UPT, UR17, 0x1, URZ ;  /* 0x0000000111067890 */ /* 0x000fe4000fffe0ff */
[----:B------:R-:W-:Y:S02]  /*1800*/  ULEA UR32, UR17, UR4, 0xd ;  /* 0x0000000411207291 */ /* 0x000fe4000f8e68ff */
[----:B------:R-:W-:Y:S02]  /*1810*/  UISETP.NE.AND UP0, UPT, UR6, 0x5, UPT ;  /* 0x000000050600788c */ /* 0x000fe4000bf05270 */
[----:B------:R-:W-:Y:S02]  /*1820*/  UIADD3 UR26, UP1, UPT, UR22, 0x80, URZ ;  /* 0x00000080161a7890 */ /* 0x000fe4000ff3e0ff */
[----:B------:R-:W-:Y:S02]  /*1830*/  USEL UR9, URZ, 0x1, UP0 ;  /* 0x00000001ff097887 */ /* 0x000fe40008000000 */
[----:B------:R-:W-:-:S02]  /*1840*/  USEL UR6, UR6, URZ, UP0 ;  /* 0x000000ff06067287 */ /* 0x000fc40008000000 */
[----:B------:R-:W-:Y:S02]  /*1850*/  UIADD3 UR20, UP0, UPT, UR22, 0x180, URZ ;  /* 0x0000018016147890 */ /* 0x000fe4000ff1e0ff */
[----:B------:R-:W-:Y:S01]  /*1860*/  ULEA UR8, UR6, UR4, 0x3 ;  /* 0x0000000406087291 */ /* 0x000fe2000f8e18ff */
[----:B------:R-:W-:Y:S01]  /*1870*/  LOP3.LUT R15, R15, UR9, RZ, 0x3c, !PT ;  /* 0x000000090f0f7c12 */ /* 0x000fe2000f8e3cff */
[----:B------:R-:W-:Y:S02]  /*1880*/  USHF.L.U32 UR34, UR16, 0x7, URZ ;  /* 0x0000000710227899 */ /* 0x000fe400080006ff */
[----:B------:R-:W-:Y:S01]  /*1890*/  UIADD3.X UR27, UPT, UPT, URZ, UR23, URZ, UP1, !UPT ;  /* 0x00000017ff1b7290 */ /* 0x000fe20008ffe4ff */
[----:B-1----:R-:W-:Y:S01]  /*18a0*/  SHF.L.U32 R2, R15, 0x1f, RZ ;  /* 0x0000001f0f027819 */ /* 0x002fe200000006ff */
[----:B------:R-:W-:Y:S02]  /*18b0*/  UIADD3 UR32, UPT, UPT, UR32, 0x6400, URZ ;  /* 0x0000640020207890 */ /* 0x000fe4000fffe0ff */
[----:B------:R-:W-:Y:S01]  /*18c0*/  UIADD3.X UR21, UPT, UPT, URZ, UR23, URZ, UP0, !UPT ;  /* 0x00000017ff157290 */ /* 0x000fe200087fe4ff */
[----:B------:R1:W1:Y:S01]  /*18d0*/  SYNCS.PHASECHK.TRANS64.TRYWAIT P0, [UR8+0x28], R2 ;  /* 0x00002802ff0075a7 */ /* 0x0002620008001108 */
[----:B------:R-:W-:Y:S01]  /*18e0*/  ULEA UR8, UR17, UR4, 0xf ;  /* 0x0000000411087291 */ /* 0x000fe2000f8e78ff */
[----:B------:R-:W-:Y:S01]  /*18f0*/  UMOV UR18, 0x0 ;  /* 0x0000000000127882 */ /* 0x000fe20000000000 */
[----:B------:R-:W-:-:S02]  /*1900*/  UMOV UR19, 0x10000000 ;  /* 0x1000000000137882 */ /* 0x000fc40000000000 */
[----:B------:R-:W-:Y:S01]  /*1910*/  UIADD3 UR8, UPT, UPT, UR8, 0x10400, URZ ;  /* 0x0001040008087890 */ /* 0x000fe2000fffe0ff */
[----:B------:R1:W-:Y:S01]  /*1920*/  UTMALDG.3D [UR32], [UR26], desc[UR18] ;  /* 0x000012201a0075b4 */ /* 0x0003e20008011000 */
[----:B------:R-:W-:Y:S01]  /*1930*/  UMOV UR12, UR36 ;  /* 0x00000024000c7c82 */ /* 0x000fe20008000000 */
[----:B------:R-:W-:Y:S01]  /*1940*/  UMOV UR9, UR33 ;  /* 0x0000002100097c82 */ /* 0x000fe20008000000 */
[----:B------:R-:W-:Y:S01]  /*1950*/  UMOV UR10, UR34 ;  /* 0x00000022000a7c82 */ /* 0x000fe20008000000 */
[----:B------:R-:W-:Y:S01]  /*1960*/  UIADD3 UR16, UPT, UPT, UR16, 0x1, URZ ;  /* 0x0000000110107890 */ /* 0x000fe2000fffe0ff */
[----:B------:R-:W-:Y:S01]  /*1970*/  UMOV UR24, UR5 ;  /* 0x0000000500187c82 */ /* 0x000fe20008000000 */
[----:B------:R-:W-:Y:S02]  /*1980*/  UMOV UR17, UR6 ;  /* 0x0000000600117c82 */ /* 0x000fe40008000000 */
[----:B------:R1:W-:Y:S01]  /*1990*/  UTMALDG.3D [UR8], [UR20], desc[UR18] ;  /* 0x00001208140075b4 */ /* 0x0003e20008011000 */
[----:B------:R-:W-:-:S09]  /*19a0*/  UISETP.NE.AND UP0, UPT, UR16, UR5, UPT ;  /* 0x000000051000728c */ /* 0x000fd2000bf05270 */
[----:B------:R-:W-:Y:S05]  /*19b0*/  BRA.U UP0, `(.L_x_25) ;  /* 0xfffffffd00607547 */ /* 0x000fea000b83ffff */
.L_x_20:
[----:B-1----:R-:W-:Y:S01]  /*19c0*/  ULEA UR8, UR6, UR4, 0x3 ;  /* 0x0000000406087291 */ /* 0x002fe2000f8e18ff */
[----:B------:R-:W-:Y:S01]  /*19d0*/  SHF.L.U32 R2, R15, 0x1f, RZ ;  /* 0x0000001f0f027819 */ /* 0x000fe200000006ff */
[----:B------:R-:W-:Y:S01]  /*19e0*/  @!P1 SYNCS.ARRIVE.TRANS64.A1T0 RZ, [UR4+0x98], RZ ;  /* 0x000098ffffff99a7 */ /* 0x000fe20008100004 */
[----:B------:R-:W-:-:S06]  /*19f0*/  UISETP.GT.AND UP0, UPT, UR15, UR14, UPT ;  /* 0x0000000e0f00728c */ /* 0x000fcc000bf04270 */
[----:B--2---:R1:W2:Y:S03]  /*1a00*/  SYNCS.PHASECHK.TRANS64.TRYWAIT P0, [UR8+0x28], R2 ;  /* 0x00002802ff0075a7 */ /* 0x0042a60008001108 */
[----:B------:R-:W-:Y:S05]  /*1a10*/  BRA.U !UP0, `(.L_x_26) ;  /* 0x0000000108ac7547 */ /* 0x000fea000b800000 */
[----:B------:R-:W-:Y:S01]  /*1a20*/  UIADD3 UR21, UPT, UPT, UR7, UR24, URZ ;  /* 0x0000001807157290 */ /* 0x000fe2000fffe0ff */
[----:B------:R-:W-:-:S11]  /*1a30*/  UMOV UR25, UR6 ;  /* 0x0000000600197c82 */ /* 0x000fd60008000000 */
.L_x_31:
[----:B-1----:R-:W-:Y:S01]  /*1a40*/  ULEA UR17, UR25, UR4, 0x3 ;  /* 0x0000000419117291 */ /* 0x002fe2000f8e18ff */
[----:B--2---:R-:W-:Y:S01]  /*1a50*/  @!P5 MOV R3, 0xa000 ;  /* 0x0000a0000003d802 */ /* 0x004fe20000000f00 */
[----:B--2---:R-:W-:Y:S10]  /*1a60*/  @P0 BRA `(.L_x_27) ;  /* 0x00000000000c0947 */ /* 0x004ff40003800000 */
[----:B------:R-:W-:-:S04]  /*1a70*/  SHF.L.U32 R5, R15, 0x1f, RZ ;  /* 0x0000001f0f057819 */ /* 0x000fc800000006ff */
[----:B------:R-:W2:Y:S02]  /*1a80*/  SYNCS.PHASECHK.TRANS64.TRYWAIT P0, [UR17+0x28], R5 ;  /* 0x00002805ff0075a7 */ /* 0x000ea40008001111 */
[----:B--2---:R-:W-:Y:S05]  /*1a90*/  @!P0 BRA `(.L_x_28) ;  /* 0x0000007400cc8947 */ /* 0x004fea0003800000 */
.L_x_27:
[----:B------:R2:W-:Y:S01]  /*1aa0*/  @!P5 SYNCS.ARRIVE.TRANS64 RZ, [UR17], R3 ;  /* 0x00000003ffffd9a7 */ /* 0x0005e20008000011 */
[----:B------:R-:W-:Y:S04]  /*1ab0*/  BSSY.RECONVERGENT B0, `(.L_x_29) ;  /* 0x0000003000007945 */ /* 0x000fe80003800200 */
[----:B------:R-:W-:Y:S05]  /*1ac0*/  @P4 BRA `(.L_x_30) ;  /* 0x0000000000044947 */ /* 0x000fea0003800000 */
[----:B------:R-:W-:Y:S05]  /*1ad0*/  BPT.TRAP 0x1 ;  /* 0x000000040000795c */ /* 0x000fea0000300000 */
.L_x_30:
[----:B------:R-:W-:Y:S05]  /*1ae0*/  BSYNC.RECONVERGENT B0 ;  /* 0x0000000000007941 */ /* 0x000fea0003800200 */
.L_x_29:
        /* <DEDUP_REMOVED lines=10> */
[----:B------:R-:W-:Y:S01]  /*1b90*/  UIADD3 UR16, UPT, UPT, UR16, 0x6400, URZ ;  /* 0x0000640010107890 */ /* 0x000fe2000fffe0ff */
[----:B-1----:R-:W-:Y:S01]  /*1ba0*/  SHF.L.U32 R2, R15, 0x1f, RZ ;  /* 0x0000001f0f027819 */ /* 0x002fe200000006ff */
[----:B------:R-:W-:Y:S02]  /*1bb0*/  UIADD3.X UR31, UPT, UPT, URZ, UR23, URZ, UP1, !UPT ;  /* 0x00000017ff1f7290 */ /* 0x000fe40008ffe4ff */
[----:B------:R-:W-:Y:S01]  /*1bc0*/  UIADD3.X UR29, UPT, UPT, URZ, UR23, URZ, UP0, !UPT ;  /* 0x00000017ff1d7290 */ /* 0x000fe200087fe4ff */
[----:B------:R1:W1:Y:S01]  /*1bd0*/  SYNCS.PHASECHK.TRANS64.TRYWAIT P0, [UR8+0x28], R2 ;  /* 0x00002802ff0075a7 */ /* 0x0002620008001108 */
[----:B------:R-:W-:Y:S01]  /*1be0*/  ULEA UR8, UR25, UR4, 0xf ;  /* 0x0000000419087291 */ /* 0x000fe2000f8e78ff */
[----:B------:R-:W-:Y:S01]  /*1bf0*/  UMOV UR26, 0x0 ;  /* 0x00000000001a7882 */ /* 0x000fe20000000000 */
[----:B------:R-:W-:-:S02]  /*1c00*/  UMOV UR27, 0x10000000 ;  /* 0x10000000001b7882 */ /* 0x000fc40000000000 */
[----:B------:R-:W-:Y:S01]  /*1c10*/  UIADD3 UR8, UPT, UPT, UR8, 0x10400, URZ ;  /* 0x0001040008087890 */ /* 0x000fe2000fffe0ff */
[----:B------:R-:W-:Y:S01]  /*1c20*/  UMOV UR19, UR35 ;  /* 0x0000002300137c82 */ /* 0x000fe20008000000 */
[----:B------:R-:W-:Y:S01]  /*1c30*/  UMOV UR20, UR36 ;  /* 0x0000002400147c82 */ /* 0x000fe20008000000 */
[----:B------:R-:W-:Y:S01]  /*1c40*/  UMOV UR12, UR36 ;  /* 0x00000024000c7c82 */ /* 0x000fe20008000000 */
[----:B------:R-:W-:Y:S01]  /*1c50*/  UMOV UR9, UR17 ;  /* 0x0000001100097c82 */ /* 0x000fe20008000000 */
[----:B------:R-:W-:Y:S01]  /*1c60*/  UMOV UR10, UR18 ;  /* 0x00000012000a7c82 */ /* 0x000fe20008000000 */
[----:B------:R1:W-:Y:S01]  /*1c70*/  UTMALDG.3D [UR16], [UR30], desc[UR26] ;  /* 0x00001a101e0075b4 */ /* 0x0003e20008011000 */
[----:B------:R-:W-:Y:S01]  /*1c80*/  UIADD3 UR24, UPT, UPT, UR24, 0x1, URZ ;  /* 0x0000000118187890 */ /* 0x000fe2000fffe0ff */
[----:B------:R-:W-:-:S03]  /*1c90*/  UMOV UR25, UR6 ;  /* 0x0000000600197c82 */ /* 0x000fc60008000000 */
[----:B------:R-:W-:Y:S01]  /*1ca0*/  UISETP.NE.AND UP0, UPT, UR24, UR21, UPT ;  /* 0x000000151800728c */ /* 0x000fe2000bf05270 */
[----:B------:R1:W-:Y:S08]  /*1cb0*/  UTMALDG.3D [UR8], [UR28], desc[UR26] ;  /* 0x00001a081c0075b4 */ /* 0x0003f00008011000 */
[----:B------:R-:W-:Y:S05]  /*1cc0*/  BRA.U UP0, `(.L_x_31) ;  /* 0xfffffffd005c7547 */ /* 0x000fea000b83ffff */
.L_x_26:
[C---:B-1----:R-:W-:Y:S01]  /*1cd0*/  LEA R2, R14.reuse, UR4, 0x3 ;  /* 0x000000040e027c11 */ /* 0x042fe2000f8e18ff */
[----:B------:R-:W-:Y:S01]  /*1ce0*/  NOP ;  /* 0x0000000000007918 */ /* 0x000fe20000000000 */
[----:B--2---:R-:W-:Y:S02]  /*1cf0*/  SHF.L.U32 R3, R13, 0x1f, RZ ;  /* 0x0000001f0d037819 */ /* 0x004fe400000006ff */
[----:B------:R-:W-:Y:S02]  /*1d00*/  LEA R4, R14, UR4, 0x4 ;  /* 0x000000040e047c11 */ /* 0x000fe4000f8e20ff */
[----:B------:R-:W1:Y:S02]  /*1d10*/  SYNCS.PHASECHK.TRANS64.TRYWAIT P0, [R2+URZ+0xa0], R3 ;  /* 0x0000a003020075a7 */ /* 0x000e6400080011ff */
[----:B-1----:R-:W-:Y:S05]  /*1d20*/  @!P0 BRA `(.L_x_32) ;  /* 0x0000007400408947 */ /* 0x002fea0003800000 */
.L_x_129:
[----:B------:R-:W2:Y:S01]  /*1d30*/  LDS.128 R4, [R4+0x130] ;  /* 0x0001300004047984 */ /* 0x000ea20000000c00 */
[----:B---3--:R-:W-:Y:S01]  /*1d40*/  ISETP.GE.AND P0, PT, R40, 0x1, PT ;  /* 0x000000012800780c */ /* 0x008fe20003f06270 */
[----:B-1----:R-:W-:Y:S01]  /*1d50*/  VIADD R2, R2, 0xb0 ;  /* 0x000000b002027836 */ /* 0x002fe20000000000 */
[----:B------:R-:W-:Y:S01]  /*1d60*/  @!PT LDS RZ, [RZ] ;  /* 0x00000000fffff984 */ /* 0x000fe20000000800 */
[----:B------:R-:W-:Y:S01]  /*1d70*/  @!PT LDS RZ, [RZ] ;  /* 0x00000000fffff984 */ /* 0x000fe20000000800 */
[----:B------:R-:W-:Y:S01]  /*1d80*/  @!PT LDS RZ, [RZ] ;  /* 0x00000000fffff984 */ /* 0x000fe20000000800 */
[----:B------:R-:W-:Y:S01]  /*1d90*/  @!PT LDS RZ, [RZ] ;  /* 0x00000000fffff984 */ /* 0x000fe20000000800 */
[----:B------:R1:W-:Y:S06]  /*1da0*/  MEMBAR.ALL.CTA ;  /* 0x0000000000007992 */ /* 0x0003ec0000008000 */
[----:B-1----:R-:W1:Y:S01]  /*1db0*/  FENCE.VIEW.ASYNC.S ;  /* 0x00000000000073c6 */ /* 0x002e620000000000 */
[----:B------:R-:W-:-:S04]  /*1dc0*/  PRMT R2, RZ, 0x654, R2 ;  /* 0x00000654ff027816 */ /* 0x000fc80000000002 */
[----:B-1----:R1:W-:Y:S01]  /*1dd0*/  SYNCS.ARRIVE.TRANS64.RED.A1T0 RZ, [R2+URZ], RZ ;  /* 0x000000ff02ff79a7 */ /* 0x0023e200081004ff */
[----:B--2---:R-:W-:-:S13]  /*1de0*/  LOP3.LUT P2, RZ, R6, 0x1, RZ, 0xc0, !PT ;  /* 0x0000000106ff7812 */ /* 0x004fda000784c0ff */
[----:B------:R-:W-:Y:S01]  /*1df0*/  @P2 SHF.R.U32.HI R3, RZ, 0x10, R5 ;  /* 0x00000010ff032819 */ /* 0x000fe20000011605 */
[----:B------:R-:W-:Y:S01]  /*1e00*/  VOTEU.ANY UP0, P2 ;  /* 0x0000000000ff7886 */ /* 0x000fe20001000100 */
[----:B------:R-:W-:Y:S02]  /*1e10*/  @P2 MOV R11, R4 ;  /* 0x00000004000b2202 */ /* 0x000fe40000000f00 */
[----:B------:R-:W-:Y:S02]  /*1e20*/  @P2 R2UR.BROADCAST UR8, R3 ;  /* 0x00000000030822ca */ /* 0x000fe400008e0000 */
[----:B------:R-:W-:-:S11]  /*1e30*/  @P2 LOP3.LUT R8, R5, 0xffff, RZ, 0xc0, !PT ;  /* 0x0000ffff05082812 */ /* 0x000fd600078ec0ff */
[----:B------:R-:W-:Y:S01]  /*1e40*/  @UP0 UMOV UR36, UR8 ;  /* 0x0000000800240c82 */ /* 0x000fe20008000000 */
[----:B-1----:R-:W-:Y:S05]  /*1e50*/  @!P0 BRA `(.L_x_33) ;  /* 0x0000000000b88947 */ /* 0x002fea0003800000 */
[----:B------:R-:W4:Y:S01]  /*1e60*/  LDC.64 R4, c[0x0][0xb18] ;  /* 0x0002c600ff047b82 */ /* 0x000f220000000a00 */
[----:B------:R-:W-:-:S07]  /*1e70*/  ISETP.NE.AND P3, PT, R40, 0x1, PT ;  /* 0x000000012800780c */ /* 0x000fce0003f65270 */
[----:B------:R-:W1:Y:S08]  /*1e80*/  LDC.64 R6, c[0x0][0xb10] ;  /* 0x0002c400ff067b82 */ /* 0x000e700000000a00 */
[----:B------:R-:W2:Y:S08]  /*1e90*/  LDC R16, c[0x0][0xb20] ;  /* 0x0002c800ff107b82 */ /* 0x000eb00000000800 */
[----:B------:R-:W3:Y:S01]  /*1ea0*/  LDC R18, c[0x0][0xb0c] ;  /* 0x0002c300ff127b82 */ /* 0x000ee20000000800 */
[----:B----4-:R-:W-:Y:S01]  /*1eb0*/  IMAD.HI.U32 R17, R0, R5, RZ ;  /* 0x0000000500117227 */ /* 0x010fe200078e00ff */
[----:B------:R-:W-:-:S03]  /*1ec0*/  ISETP.NE.AND P0, PT, R4, 0x1, PT ;  /* 0x000000010400780c */ /* 0x000fc60003f05270 */
[----:B------:R-:W-:-:S03]  /*1ed0*/  IMAD.HI.U32 R5, R8, R5, RZ ;  /* 0x0000000508057227 */ /* 0x000fc600078e00ff */
[----:B------:R-:W4:Y:S01]  /*1ee0*/  LDC.64 R2, c[0x0][0xb28] ;  /* 0x0002ca00ff027b82 */ /* 0x000f220000000a00 */
[----:B-1----:R-:W-:-:S04]  /*1ef0*/  IMAD.HI.U32 R20, R9, R6, RZ ;  /* 0x0000000609147227 */ /* 0x002fc800078e00ff */
[----:B------:R-:W-:Y:S01]  /*1f00*/  IMAD.HI.U32 R22, R11, R6, RZ ;  /* 0x000000060b167227 */ /* 0x000fe200078e00ff */
[----:B------:R-:W-:Y:S02]  /*1f10*/  SHF.R.U32.HI R20, RZ, R7, R20 ;  /* 0x00000007ff147219 */ /* 0x000fe40000011614 */
[-C--:B--2---:R-:W-:Y:S02]  /*1f20*/  SHF.R.U32.HI R17, RZ, R16.reuse, R17 ;  /* 0x00000010ff117219 */ /* 0x084fe40000011611 */
[----:B------:R-:W-:Y:S02]  /*1f30*/  SHF.R.U32.HI R5, RZ, R16, R5 ;  /* 0x00000010ff057219 */ /* 0x000fe40000011605 */
[----:B------:R-:W-:Y:S02]  /*1f40*/  SEL R17, R0, R17, !P0 ;  /* 0x0000001100117207 */ /* 0x000fe40004000000 */
[----:B------:R-:W-:Y:S02]  /*1f50*/  SHF.R.U32.HI R22, RZ, R7, R22 ;  /* 0x00000007ff167219 */ /* 0x000fe40000011616 */
[----:B---3--:R-:W-:-:S02]  /*1f60*/  ISETP.NE.AND P1, PT, R18, 0x1, PT ;  /* 0x000000011200780c */ /* 0x008fc40003f25270 */
[----:B------:R-:W-:Y:S02]  /*1f70*/  SEL R5, R8, R5, !P0 ;  /* 0x0000000508057207 */ /* 0x000fe40004000000 */
[----:B------:R-:W-:Y:S02]  /*1f80*/  SEL R19, R9, R20, !P1 ;  /* 0x0000001409137207 */ /* 0x000fe40004800000 */
[----:B------:R-:W-:Y:S01]  /*1f90*/  SEL R7, R11, R22, !P1 ;  /* 0x000000160b077207 */ /* 0x000fe20004800000 */
[----:B----4-:R-:W-:-:S04]  /*1fa0*/  IMAD.HI.U32 R20, R17, R2, RZ ;  /* 0x0000000211147227 */ /* 0x010fc800078e00ff */
[----:B------:R-:W-:Y:S01]  /*1fb0*/  IMAD.HI.U32 R6, R19, R2, RZ ;  /* 0x0000000213067227 */ /* 0x000fe200078e00ff */
[----:B------:R-:W-:-:S04]  /*1fc0*/  @P3 SHF.R.U32.HI R17, RZ, R3, R20 ;  /* 0x00000003ff113219 */ /* 0x000fc80000011614 */
[----:B------:R-:W-:Y:S01]  /*1fd0*/  @P3 SHF.R.U32.HI R19, RZ, R3, R6 ;  /* 0x00000003ff133219 */ /* 0x000fe20000011606 */
[----:B------:R-:W-:-:S04]  /*1fe0*/  IMAD R17, R40, R17, RZ ;  /* 0x0000001128117224 */ /* 0x000fc800078e02ff */
[----:B------:R-:W-:Y:S01]  /*1ff0*/  IMAD R6, R40, R19, RZ ;  /* 0x0000001328067224 */ /* 0x000fe200078e02ff */
[C---:B------:R-:W-:Y:S02]  /*2000*/  ISETP.GE.AND P0, PT, R5.reuse, R17, PT ;  /* 0x000000110500720c */ /* 0x040fe40003f06270 */
[----:B------:R-:W-:Y:S02]  /*2010*/  IADD3 R17, PT, PT, -R5, RZ, RZ ;  /* 0x000000ff05117210 */ /* 0x000fe40007ffe1ff */
[----:B------:R-:W-:Y:S01]  /*2020*/  ISETP.GE.OR P0, PT, R7, R6, P0 ;  /* 0x000000060700720c */ /* 0x000fe20000706670 */
[----:B------:R-:W-:-:S04]  /*2030*/  IMAD.HI.U32 R6, R5, R2, RZ ;  /* 0x0000000205067227 */ /* 0x000fc800078e00ff */
[----:B------:R-:W-:Y:S01]  /*2040*/  IMAD R8, R4, R17, R8 ;  /* 0x0000001104087224 */ /* 0x000fe200078e0208 */
[----:B------:R-:W-:-:S04]  /*2050*/  SHF.R.U32.HI R6, RZ, R3, R6 ;  /* 0x00000003ff067219 */ /* 0x000fc80000011606 */
[----:B------:R-:W-:-:S03]  /*2060*/  SEL R6, R5, R6, !P3 ;  /* 0x0000000605067207 */ /* 0x000fc60005800000 */
[----:B------:R-:W-:-:S04]  /*2070*/  @!P0 IMAD.HI.U32 R16, R7, R2, RZ ;  /* 0x0000000207108227 */ /* 0x000fc800078e00ff */
[----:B------:R-:W-:Y:S01]  /*2080*/  IMAD.MOV R2, RZ, RZ, -R6 ;  /* 0x000000ffff027224 */ /* 0x000fe200078e0a06 */
[----:B------:R-:W-:-:S03]  /*2090*/  @!P0 SHF.R.U32.HI R16, RZ, R3, R16 ;  /* 0x00000003ff108219 */ /* 0x000fc60000011610 */
[----:B------:R-:W-:Y:S01]  /*20a0*/  IMAD R2, R40, R2, R5 ;  /* 0x0000000228027224 */ /* 0x000fe200078e0205 */
        /* <DEDUP_REMOVED lines=9> */
.L_x_33:
[----:B------:R-:W1:Y:S02]  /*2140*/  LDCU UR8, c[0x0][0xb30] ;  /* 0x00016600ff0877ac */ /* 0x000e640008000800 */
[----:B-1----:R-:W-:-:S09]  /*2150*/  UISETP.NE.AND UP0, UPT, UR8, 0x1, UPT ;  /* 0x000000010800788c */ /* 0x002fd2000bf05270 */
[----:B------:R-:W-:Y:S05]  /*2160*/  BRA.U UP0, `(.L_x_34) ;  /* 0x0000000100407547 */ /* 0x000fea000b800000 */
[----:B------:R-:W1:Y:S08]  /*2170*/  LDC.64 R4, c[0x0][0xb10] ;  /* 0x0002c400ff047b82 */ /* 0x000e700000000a00 */
[----:B------:R-:W2:Y:S08]  /*2180*/  LDC.64 R2, c[0x0][0xb18] ;  /* 0x0002c600ff027b82 */ /* 0x000eb00000000a00 */
[----:B------:R-:W3:Y:S08]  /*2190*/  LDC R6, c[0x0][0xb20] ;  /* 0x0002c800ff067b82 */ /* 0x000ef00000000800 */
[----:B------:R-:W4:Y:S01]  /*21a0*/  LDC R16, c[0x0][0xb0c] ;  /* 0x0002c300ff107b82 */ /* 0x000f220000000800 */
[----:B-1----:R-:W-:-:S05]  /*21b0*/  IMAD.HI.U32 R4, R11, R4, RZ ;  /* 0x000000040b047227 */ /* 0x002fca00078e00ff */
[----:B------:R-:W-:Y:S01]  /*21c0*/  SHF.R.U32.HI R4, RZ, R5, R4 ;  /* 0x00000005ff047219 */ /* 0x000fe20000011604 */
[----:B--2---:R-:W-:Y:S01]  /*21d0*/  IMAD.HI.U32 R3, R8, R3, RZ ;  /* 0x0000000308037227 */ /* 0x004fe200078e00ff */
[----:B------:R-:W-:-:S04]  /*21e0*/  ISETP.NE.AND P0, PT, R2, 0x1, PT ;  /* 0x000000010200780c */ /* 0x000fc80003f05270 */
[----:B---3--:R-:W-:-:S04]  /*21f0*/  SHF.R.U32.HI R3, RZ, R6, R3 ;  /* 0x00000006ff037219 */ /* 0x008fc80000011603 */
[----:B------:R-:W-:Y:S02]  /*2200*/  SEL R3, R8, R3, !P0 ;  /* 0x0000000308037207 */ /* 0x000fe40004000000 */
[----:B----4-:R-:W-:-:S04]  /*2210*/  ISETP.NE.AND P1, PT, R16, 0x1, PT ;  /* 0x000000011000780c */ /* 0x010fc80003f25270 */
[----:B------:R-:W-:-:S05]  /*2220*/  SEL R4, R11, R4, !P1 ;  /* 0x000000040b047207 */ /* 0x000fca0004800000 */
[----:B------:R-:W-:Y:S02]  /*2230*/  IMAD.IADD R5, R3, 0x1, -R4 ;  /* 0x0000000103057824 */ /* 0x000fe400078e0a04 */
[----:B------:R-:W-:Y:S02]  /*2240*/  IMAD.IADD R3, R4, 0x1, -R3 ;  /* 0x0000000104037824 */ /* 0x000fe400078e0a03 */
[----:B------:R-:W-:Y:S02]  /*2250*/  IMAD R11, R5, R16, R11 ;  /* 0x00000010050b7224 */ /* 0x000fe400078e020b */
[----:B------:R-:W-:-:S07]  /*2260*/  IMAD R8, R3, R2, R8 ;  /* 0x0000000203087224 */ /* 0x000fce00078e0208 */
.L_x_34:
[----:B------:R-:W-:Y:S01]  /*2270*/  VIADD R14, R14, 0x1 ;  /* 0x000000010e0e7836 */ /* 0x000fe20000000000 */
[----:B------:R-:W-:Y:S01]  /*2280*/  PLOP3.LUT P1, PT, PT, PT, PT, 0x80, 0x8 ;  /* 0x000000000008781c */ /* 0x000fe20003f2f070 */
[----:B------:R-:W-:Y:S02]  /*2290*/  IMAD.IADD R21, R11, 0x1, R90 ;  /* 0x000000010b157824 */ /* 0x000fe400078e025a */
[----:B------:R-:W-:Y:S01]  /*22a0*/  IMAD.IADD R20, R8, 0x1, R83 ;  /* 0x0000000108147824 */ /* 0x000fe200078e0253 */
[----:B------:R-:W-:-:S04]  /*22b0*/  ISETP.NE.AND P0, PT, R14, 0x2, PT ;  /* 0x000000020e00780c */ /* 0x000fc80003f05270 */
[----:B------:R-:W-:Y:S02]  /*22c0*/  SEL R2, RZ, 0x1, P0 ;  /* 0x00000001ff027807 */ /* 0x000fe40000000000 */
[----:B------:R-:W-:Y:S02]  /*22d0*/  SEL R14, R14, RZ, P0 ;  /* 0x000000ff0e0e7207 */ /* 0x000fe40000000000 */
[----:B------:R-:W-:Y:S01]  /*22e0*/  LOP3.LUT R13, R13, R2, RZ, 0x3c, !PT ;  /* 0x000000020d0d7212 */ /* 0x000fe200078e3cff */
[----:B------:R-:W-:Y:S06]  /*22f0*/  @P2 BRA `(.L_x_35) ;  /* 0xfffffff000982947 */ /* 0x000fec000383ffff */
[----:B------:R-:W-:Y:S01]  /*2300*/  UIADD3 UR4, UPT, UPT, UR4, 0x28, URZ ;  /* 0x0000002804047890 */ /* 0x000fe2000fffe0ff */
[----:B------:R-:W-:-:S03]  /*2310*/  SHF.L.U32 R3, R15, 0x1f, RZ ;  /* 0x0000001f0f037819 */ /* 0x000fc600000006ff */
[----:B------:R-:W-:-:S09]  /*2320*/  ULEA UR5, UR6, UR4, 0x3 ;  /* 0x0000000406057291 */ /* 0x000fd2000f8e18ff */
[----:B------:R-:W1:Y:S02]  /*2330*/  SYNCS.PHASECHK.TRANS64.TRYWAIT P0, [UR5], R3 ;  /* 0x00000003ff0075a7 */ /* 0x000e640008001105 */
[----:B-1----:R-:W-:Y:S05]  /*2340*/  @!P0 BRA `(.L_x_36) ;  /* 0x0000006c00cc8947 */ /* 0x002fea0003800000 */
.L_x_131:
[----:B------:R-:W-:-:S04]  /*2350*/  UIADD3 UR6, UPT, UPT, UR6, 0x1, URZ ;  /* 0x0000000106067890 */ /* 0x000fc8000fffe0ff */
[----:B------:R-:W-:-:S04]  /*2360*/  UISETP.NE.AND UP0, UPT, UR6, 0x5, UPT ;  /* 0x000000050600788c */ /* 0x000fc8000bf05270 */
[----:B------:R-:W-:Y:S02]  /*2370*/  USEL UR7, URZ, 0x1, UP0 ;  /* 0x00000001ff077887 */ /* 0x000fe40008000000 */
[----:B------:R-:W-:-:S04]  /*2380*/  USEL UR6, UR6, URZ, UP0 ;  /* 0x000000ff06067287 */ /* 0x000fc80008000000 */
[----:B------:R-:W-:Y:S01]  /*2390*/  ULEA UR5, UR6, UR4, 0x3 ;  /* 0x0000000406057291 */ /* 0x000fe2000f8e18ff */
[----:B------:R-:W-:-:S04]  /*23a0*/  LOP3.LUT R2, R15, UR7, RZ, 0x3c, !PT ;  /* 0x000000070f027c12 */ /* 0x000fc8000f8e3cff */
[----:B-1----:R-:W-:-:S04]  /*23b0*/  SHF.L.U32 R3, R2, 0x1f, RZ ;  /* 0x0000001f02037819 */ /* 0x002fc800000006ff */
[----:B------:R-:W1:Y:S02]  /*23c0*/  SYNCS.PHASECHK.TRANS64.TRYWAIT P0, [UR5], R3 ;  /* 0x00000003ff0075a7 */ /* 0x000e640008001105 */
[----:B-1----:R-:W-:Y:S05]  /*23d0*/  @!P0 BRA `(.L_x_37) ;  /* 0x0000006c00c08947 */ /* 0x002fea0003800000 */
.L_x_133:
        /* <DEDUP_REMOVED lines=9> */
.L_x_135:
        /* <DEDUP_REMOVED lines=9> */
.L_x_137:
[----:B------:R-:W-:-:S04]  /*2500*/  UIADD3 UR6, UPT, UPT, UR6, 0x1, URZ ;  /* 0x0000000106067890 */ /* 0x000fc8000fffe0ff */
[----:B------:R-:W-:-:S04]  /*2510*/  UISETP.NE.AND UP0, UPT, UR6, 0x5, UPT ;  /* 0x000000050600788c */ /* 0x000fc8000bf05270 */
[----:B------:R-:W-:Y:S02]  /*2520*/  USEL UR5, URZ, 0x1, UP0 ;  /* 0x00000001ff057887 */ /* 0x000fe40008000000 */
[----:B------:R-:W-:-:S04]  /*2530*/  USEL UR6, UR6, URZ, UP0 ;  /* 0x000000ff06067287 */ /* 0x000fc80008000000 */
[----:B------:R-:W-:Y:S01]  /*2540*/  ULEA UR6, UR6, UR4, 0x3 ;  /* 0x0000000406067291 */ /* 0x000fe2000f8e18ff */
[----:B-1----:R-:W-:-:S04]  /*2550*/  LOP3.LUT R3, R2, UR5, RZ, 0x3c, !PT ;  /* 0x0000000502037c12 */ /* 0x002fc8000f8e3cff */
[----:B------:R-:W-:Y:S01]  /*2560*/  SHF.L.U32 R3, R3, 0x1f, RZ ;  /* 0x0000001f03037819 */ /* 0x000fe200000006ff */
[----:B----4-:R-:W-:-:S07]  /*2570*/  IMAD.U32 R0, RZ, RZ, UR6 ;  /* 0x00000006ff007e24 */ /* 0x010fce000f8e00ff */
.L_x_40:
[----:B-1----:R1:W2:Y:S02]  /*2580*/  SYNCS.PHASECHK.TRANS64.TRYWAIT P0, [R0+URZ], R3 ;  /* 0x00000003000075a7 */ /* 0x0022a400080011ff */
[----:B--2---:R-:W-:Y:S05]  /*2590*/  @!P0 NANOSLEEP.SYNCS 0x989680 ;  /* 0x009896800000895d */ /* 0x004fea0003900000 */
[----:B------:R-:W2:Y:S02]  /*25a0*/  @!P0 SYNCS.PHASECHK.TRANS64 P0, [R0+URZ], R3 ;  /* 0x00000003000085a7 */ /* 0x000ea400080010ff */
[----:B--2---:R-:W-:Y:S05]  /*25b0*/  @P0 EXIT ;  /* 0x000000000000094d */ /* 0x004fea0003800000 */
[----:B------:R-:W-:Y:S05]  /*25c0*/  BRA `(.L_x_40) ;  /* 0xfffffffc00ec7947 */ /* 0x000fea000383ffff */
.L_x_17:
[----:B------:R-:W-:-:S04]  /*25d0*/  UISETP.NE.AND UP1, UPT, UR37, URZ, UPT ;  /* 0x000000ff2500728c */ /* 0x000fc8000bf25270 */
[----:B------:R-:W-:-:S09]  /*25e0*/  UISETP.NE.OR UP1, UPT, UR8, 0x1, UP1 ;  /* 0x000000010800788c */ /* 0x000fd20008f25670 */
[----:B------:R-:W-:Y:S05]  /*25f0*/  BRA.U UP1, `(.L_x_41) ;  /* 0x0000000501487547 */ /* 0x000fea000b800000 */
[----:B------:R-:W-:Y:S01]  /*2600*/  ISETP.NE.AND P2, PT, R2, RZ, PT ;  /* 0x000000ff0200720c */ /* 0x000fe20003f45270 */
[----:B------:R-:W-:Y:S01]  /*2610*/  IMAD.MOV.U32 R12, RZ, RZ, 0x1 ;  /* 0x00000001ff0c7424 */ /* 0x000fe200078e00ff */
[----:B------:R-:W-:Y:S02]  /*2620*/  CS2R R10, SRZ ;  /* 0x00000000000a7805 */ /* 0x000fe4000001ff00 */
[----:B------:R-:W-:Y:S01]  /*2630*/  CS2R R8, SRZ ;  /* 0x0000000000087805 */ /* 0x000fe2000001ff00 */
[----:B------:R-:W-:Y:S01]  /*2640*/  UMOV UR4, 0x400 ;  /* 0x0000040000047882 */ /* 0x000fe20000000000 */
[----:B------:R-:W-:Y:S01]  /*2650*/  UMOV UR6, URZ ;  /* 0x000000ff00067c82 */ /* 0x000fe20008000000 */
[----:B------:R-:W-:-:S12]  /*2660*/  ULEA UR37, UR37, UR4, 0x18 ;  /* 0x0000000425257291 */ /* 0x000fd8000f8ec0ff */
.L_x_45:
[----:B------:R-:W-:Y:S02]  /*2670*/  LEA R0, R8, UR37, 0x3 ;  /* 0x0000002508007c11 */ /* 0x000fe4000f8e18ff */
[----:B------:R-:W-:-:S03]  /*2680*/  SHF.L.U32 R5, R9, 0x1f, RZ ;  /* 0x0000001f09057819 */ /* 0x000fc600000006ff */
[----:B------:R-:W-:Y:S01]  /*2690*/  VIADD R4, R0, 0x110 ;  /* 0x0000011000047836 */ /* 0x000fe20000000000 */
[----:B------:R-:W1:Y:S02]  /*26a0*/  SYNCS.PHASECHK.TRANS64.TRYWAIT P0, [R0+URZ+0x100], R5 ;  /* 0x00010005000075a7 */ /* 0x000e6400080011ff */
[----:B-1----:R-:W-:Y:S05]  /*26b0*/  @!P0 BRA `(.L_x_42) ;  /* 0x0000006c00508947 */ /* 0x002fea0003800000 */
.L_x_138:
[----:B------:R-:W-:Y:S01]  /*26c0*/  ULEA UR5, UR6, UR37, 0x3 ;  /* 0x0000002506057291 */ /* 0x000fe2000f8e18ff */
[----:B------:R-:W-:Y:S02]  /*26d0*/  PRMT R4, RZ, 0x654, R4 ;  /* 0x00000654ff047816 */ /* 0x000fe40000000004 */
[----:B-1----:R-:W-:Y:S01]  /*26e0*/  SHF.L.U32 R5, R12, 0x1f, RZ ;  /* 0x0000001f0c057819 */ /* 0x002fe200000006ff */
[----:B------:R-:W-:Y:S01]  /*26f0*/  UIADD3 UR4, UPT, UPT, UR5, 0xa0, URZ ;  /* 0x000000a005047890 */ /* 0x000fe2000fffe0ff */
[----:B------:R1:W-:Y:S05]  /*2700*/  SYNCS.ARRIVE.TRANS64.RED.A1T0 RZ, [R4+URZ], RZ ;  /* 0x000000ff04ff79a7 */ /* 0x0003ea00081004ff */
[----:B------:R-:W-:Y:S01]  /*2710*/  IMAD.U32 R7, RZ, RZ, UR4 ;  /* 0x00000004ff077e24 */ /* 0x000fe2000f8e00ff */
[----:B------:R-:W2:Y:S04]  /*2720*/  SYNCS.PHASECHK.TRANS64.TRYWAIT P0, [UR5+0xb0], R5 ;  /* 0x0000b005ff0075a7 */ /* 0x000ea80008001105 */
[----:B------:R-:W-:Y:S01]  /*2730*/  PRMT R6, R2, 0x654, R7 ;  /* 0x0000065402067816 */ /* 0x000fe20000000007 */
[----:B-1----:R-:W-:Y:S01]  /*2740*/  @!P2 IMAD.MOV.U32 R4, RZ, RZ, 0x10 ;  /* 0x00000010ff04a424 */ /* 0x002fe200078e00ff */
[----:B--2---:R-:W-:Y:S06]  /*2750*/  @!P0 BRA `(.L_x_43) ;  /* 0x0000006c003c8947 */ /* 0x004fec0003800000 */
.L_x_140:
[----:B------:R-:W-:Y:S01]  /*2760*/  ULEA UR4, UR6, UR37, 0x4 ;  /* 0x0000002506047291 */ /* 0x000fe2000f8e20ff */
[----:B------:R-:W-:Y:S01]  /*2770*/  SEL R3, R6, R3, !P2 ;  /* 0x0000000306037207 */ /* 0x000fe20005000000 */
[----:B------:R-:W-:Y:S01]  /*2780*/  UIADD3 UR5, UPT, UPT, UR5, 0xa0, URZ ;  /* 0x000000a005057890 */ /* 0x000fe2000fffe0ff */
[----:B-1----:R-:W-:Y:S01]  /*2790*/  LEA R0, R11, UR37, 0x3 ;  /* 0x000000250b007c11 */ /* 0x002fe2000f8e18ff */
[----:B------:R-:W-:Y:S01]  /*27a0*/  UIADD3 UR4, UPT, UPT, UR4, 0x130, URZ ;  /* 0x0000013004047890 */ /* 0x000fe2000fffe0ff */
[----:B------:R-:W-:Y:S01]  /*27b0*/  SHF.L.U32 R5, R10, 0x1f, RZ ;  /* 0x0000001f0a057819 */ /* 0x000fe200000006ff */
[----:B------:R1:W-:Y:S01]  /*27c0*/  @!P2 SYNCS.ARRIVE.TRANS64.RED RZ, [R3+URZ], R4 ;  /* 0x0000000403ffa9a7 */ /* 0x0003e200080004ff */
[----:B------:R-:W-:Y:S01]  /*27d0*/  UIADD3 UR6, UPT, UPT, UR6, 0x1, URZ ;  /* 0x0000000106067890 */ /* 0x000fe2000fffe0ff */
[----:B------:R-:W-:-:S03]  /*27e0*/  VIADD R8, R8, 0x1 ;  /* 0x0000000108087836 */ /* 0x000fc60000000000 */
[----:B------:R-:W-:Y:S02]  /*27f0*/  UISETP.NE.AND UP0, UPT, UR6, 0x2, UPT ;  /* 0x000000020600788c */ /* 0x000fe4000bf05270 */
[----:B------:R-:W-:Y:S06]  /*2800*/  UGETNEXTWORKID.BROADCAST [UR4], [UR5] ;  /* 0x00000000040073ca */ /* 0x000fec0008000100 */
[----:B------:R-:W-:Y:S01]  /*2810*/  USEL UR4, URZ, 0x1, UP0 ;  /* 0x00000001ff047887 */ /* 0x000fe20008000000 */
[----:B------:R-:W-:Y:S01]  /*2820*/  ISETP.NE.AND P0, PT, R8, 0x2, PT ;  /* 0x000000020800780c */ /* 0x000fe20003f05270 */
[----:B------:R-:W-:Y:S01]  /*2830*/  USEL UR6, UR6, URZ, UP0 ;  /* 0x000000ff06067287 */ /* 0x000fe20008000000 */
[----:B------:R-:W2:Y:S03]  /*2840*/  SYNCS.PHASECHK.TRANS64.TRYWAIT P1, [R0+URZ+0xa0], R5 ;  /* 0x0000a005000075a7 */ /* 0x000ea600080211ff */
[----:B------:R-:W-:Y:S01]  /*2850*/  LOP3.LUT R12, R12, UR4, RZ, 0x3c, !PT ;  /* 0x000000040c0c7c12 */ /* 0x000fe2000f8e3cff */
[----:B-12---:R-:W-:Y:S07]  /*2860*/  @!P1 BRA `(.L_x_44) ;  /* 0x0000006c00109947 */ /* 0x006fee0003800000 */
.L_x_141:
[C---:B------:R-:W-:Y:S01]  /*2870*/  LEA R4, R11.reuse, UR37, 0x4 ;  /* 0x000000250b047c11 */ /* 0x040fe2000f8e20ff */
[----:B-1----:R-:W-:Y:S01]  /*2880*/  VIADD R0, R0, 0xb0 ;  /* 0x000000b000007836 */ /* 0x002fe20000000000 */
[----:B------:R-:W-:Y:S01]  /*2890*/  SEL R8, R8, RZ, P0 ;  /* 0x000000ff08087207 */ /* 0x000fe20000000000 */
[----:B------:R-:W-:-:S03]  /*28a0*/  VIADD R11, R11, 0x1 ;  /* 0x000000010b0b7836 */ /* 0x000fc60000000000 */
[----:B------:R-:W1:Y:S01]  /*28b0*/  LDS.128 R4, [R4+0x130] ;  /* 0x0001300004047984 */ /* 0x000e620000000c00 */
[----:B------:R-:W-:Y:S02]  /*28c0*/  PRMT R0, RZ, 0x654, R0 ;  /* 0x00000654ff007816 */ /* 0x000fe40000000000 */
[C---:B------:R-:W-:Y:S01]  /*28d0*/  ISETP.NE.AND P1, PT, R11.reuse, 0x2, PT ;  /* 0x000000020b00780c */ /* 0x040fe20003f25270 */
[----:B------:R-:W-:Y:S01]  /*28e0*/  @!PT LDS RZ, [RZ] ;  /* 0x00000000fffff984 */ /* 0x000fe20000000800 */
[----:B------:R-:W-:Y:S01]  /*28f0*/  @!PT LDS RZ, [RZ] ;  /* 0x00000000fffff984 */ /* 0x000fe20000000800 */
[----:B------:R-:W-:Y:S01]  /*2900*/  @!PT LDS RZ, [RZ] ;  /* 0x00000000fffff984 */ /* 0x000fe20000000800 */
[----:B------:R-:W-:Y:S01]  /*2910*/  @!PT LDS RZ, [RZ] ;  /* 0x00000000fffff984 */ /* 0x000fe20000000800 */
[----:B------:R2:W-:Y:S06]  /*2920*/  MEMBAR.ALL.CTA ;  /* 0x0000000000007992 */ /* 0x0005ec0000008000 */
[----:B--2---:R-:W2:Y:S01]  /*2930*/  FENCE.VIEW.ASYNC.S ;  /* 0x00000000000073c6 */ /* 0x004ea20000000000 */
[----:B------:R-:W-:Y:S01]  /*2940*/  SEL R11, R11, RZ, P1 ;  /* 0x000000ff0b0b7207 */ /* 0x000fe20000800000 */
[----:B--2---:R2:W-:Y:S01]  /*2950*/  SYNCS.ARRIVE.TRANS64.RED.A1T0 RZ, [R0+URZ], RZ ;  /* 0x000000ff00ff79a7 */ /* 0x0045e200081004ff */
[----:B-1----:R-:W-:-:S02]  /*2960*/  LOP3.LUT P3, RZ, R6, 0x1, RZ, 0xc0, !PT ;  /* 0x0000000106ff7812 */ /* 0x002fc4000786c0ff */
[----:B------:R-:W-:-:S04]  /*2970*/  SEL R5, RZ, 0x1, P1 ;  /* 0x00000001ff057807 */ /* 0x000fc80000800000 */
[----:B------:R-:W-:Y:S02]  /*2980*/  LOP3.LUT R10, R10, R5, RZ, 0x3c, !PT ;  /* 0x000000050a0a7212 */ /* 0x000fe400078e3cff */
[----:B--2---:R-:W-:-:S04]  /*2990*/  SEL R0, RZ, 0x1, P0 ;  /* 0x00000001ff007807 */ /* 0x004fc80000000000 */
[----:B------:R-:W-:Y:S01]  /*29a0*/  LOP3.LUT R9, R9, R0, RZ, 0x3c, !PT ;  /* 0x0000000009097212 */ /* 0x000fe200078e3cff */
[----:B------:R-:W-:Y:S06]  /*29b0*/  @P3 BRA `(.L_x_45) ;  /* 0xfffffffc002c3947 */ /* 0x000fec000383ffff */
[----:B------:R-:W-:Y:S01]  /*29c0*/  ULEA UR5, UR6, UR37, 0x3 ;  /* 0x0000002506057291 */ /* 0x000fe2000f8e18ff */
[----:B------:R-:W-:-:S08]  /*29d0*/  SHF.L.U32 R3, R12, 0x1f, RZ ;  /* 0x0000001f0c037819 */ /* 0x000fd000000006ff */
[----:B------:R-:W1:Y:S02]  /*29e0*/  SYNCS.PHASECHK.TRANS64 P0, [UR5+0xb0], R3 ;  /* 0x0000b003ff0075a7 */ /* 0x000e640008001005 */
[----:B-1----:R-:W-:Y:S05]  /*29f0*/  @P0 BRA `(.L_x_46) ;  /* 0x0000000000080947 */ /* 0x002fea0003800000 */
[----:B------:R-:W1:Y:S02]  /*2a00*/  SYNCS.PHASECHK.TRANS64.TRYWAIT P0, [UR5+0xb0], R3 ;  /* 0x0000b003ff0075a7 */ /* 0x000e640008001105 */
[----:B-1----:R-:W-:Y:S05]  /*2a10*/  @!P0 BRA `(.L_x_47) ;  /* 0x0000006800b88947 */ /* 0x002fea0003800000 */
.L_x_46:
[----:B------:R-:W-:-:S04]  /*2a20*/  UIADD3 UR4, UPT, UPT, UR6, 0x1, URZ ;  /* 0x0000000106047890 */ /* 0x000fc8000fffe0ff */
[----:B------:R-:W-:-:S04]  /*2a30*/  UISETP.NE.AND UP0, UPT, UR4, 0x2, UPT ;  /* 0x000000020400788c */ /* 0x000fc8000bf05270 */
[----:B------:R-:W-:Y:S02]  /*2a40*/  USEL UR7, URZ, 0x1, UP0 ;  /* 0x00000001ff077887 */ /* 0x000fe40008000000 */
[----:B------:R-:W-:-:S04]  /*2a50*/  USEL UR4, UR4, URZ, UP0 ;  /* 0x000000ff04047287 */ /* 0x000fc80008000000 */
[----:B------:R-:W-:Y:S01]  /*2a60*/  ULEA UR4, UR4, UR37, 0x3 ;  /* 0x0000002504047291 */ /* 0x000fe2000f8e18ff */
[----:B-1----:R-:W-:-:S04]  /*2a70*/  LOP3.LUT R3, R12, UR7, RZ, 0x3c, !PT ;  /* 0x000000070c037c12 */ /* 0x002fc8000f8e3cff */
[----:B------:R-:W-:-:S04]  /*2a80*/  SHF.L.U32 R0, R3, 0x1f, RZ ;  /* 0x0000001f03007819 */ /* 0x000fc800000006ff */
[----:B------:R-:W1:Y:S02]  /*2a90*/  SYNCS.PHASECHK.TRANS64 P0, [UR4+0xb0], R0 ;  /* 0x0000b000ff0075a7 */ /* 0x000e640008001004 */
[----:B-1----:R-:W-:Y:S05]  /*2aa0*/  @P0 EXIT ;  /* 0x000000000000094d */ /* 0x002fea0003800000 */
[----:B------:R-:W-:Y:S02]  /*2ab0*/  SHF.L.U32 R3, R3, 0x1f, RZ ;  /* 0x0000001f03037819 */ /* 0x000fe400000006ff */
[----:B------:R-:W-:-:S07]  /*2ac0*/  MOV R0, UR4 ;  /* 0x0000000400007c02 */ /* 0x000fce0008000f00 */
.L_x_48:
[----:B-1----:R1:W2:Y:S02]  /*2ad0*/  SYNCS.PHASECHK.TRANS64.TRYWAIT P0, [R0+URZ+0xb0], R3 ;  /* 0x0000b003000075a7 */ /* 0x0022a400080011ff */
[----:B--2---:R-:W-:Y:S05]  /*2ae0*/  @!P0 NANOSLEEP.SYNCS 0x989680 ;  /* 0x009896800000895d */ /* 0x004fea0003900000 */
[----:B------:R-:W2:Y:S02]  /*2af0*/  @!P0 SYNCS.PHASECHK.TRANS64 P0, [R0+URZ+0xb0], R3 ;  /* 0x0000b003000085a7 */ /* 0x000ea400080010ff */
[----:B--2---:R-:W-:Y:S05]  /*2b00*/  @P0 EXIT ;  /* 0x000000000000094d */ /* 0x004fea0003800000 */
[----:B------:R-:W-:Y:S05]  /*2b10*/  BRA `(.L_x_48) ;  /* 0xfffffffc00ec7947 */ /* 0x000fea000383ffff */
.L_x_41:
[----:B------:R-:W-:-:S09]  /*2b20*/  UISETP.NE.AND UP1, UPT, UR8, URZ, UPT ;  /* 0x000000ff0800728c */ /* 0x000fd2000bf25270 */
[----:B------:R-:W-:Y:S05]  /*2b30*/  BRA.U UP1, `(.L_x_49) ;  /* 0x0000000d01cc7547 */ /* 0x000fea000b800000 */
[----:B------:R-:W-:Y:S01]  /*2b40*/  UMOV UR4, 0x40 ;  /* 0x0000004000047882 */ /* 0x000fe20000000000 */
[----:B------:R-:W-:Y:S01]  /*2b50*/  NOP ;  /* 0x0000000000007918 */ /* 0x000fe20000000000 */
[----:B------:R-:W-:Y:S01]  /*2b60*/  ULEA UR4, UR37, UR4, 0x18 ;  /* 0x0000000425047291 */ /* 0x000fe2000f8ec0ff */
[----:B------:R-:W-:Y:S02]  /*2b70*/  UMOV UR5, 0x400 ;  /* 0x0000040000057882 */ /* 0x000fe40000000000 */
[----:B------:R-:W-:-:S06]  /*2b80*/  ULEA UR37, UR37, UR5, 0x18 ;  /* 0x0000000525257291 */ /* 0x000fcc000f8ec0ff */
[----:B------:R-:W1:Y:S02]  /*2b90*/  LDS.U8 R0, [UR4+0x1c] ;  /* 0x00001c04ff007984 */ /* 0x000e640008000000 */
[----:B-1----:R-:W-:-:S13]  /*2ba0*/  ISETP.NE.AND P0, PT, R0, RZ, PT ;  /* 0x000000ff0000720c */ /* 0x002fda0003f05270 */
[----:B------:R-:W-:Y:S05]  /*2bb0*/  @P0 BRA `(.L_x_50) ;  /* 0x0000000000580947 */ /* 0x000fea0003800000 */
[----:B------:R-:W-:-:S13]  /*2bc0*/  ELECT P0, URZ, PT ;  /* 0x0000000000ff782f */ /* 0x000fda0003800000 */
[----:B------:R-:W-:Y:S05]  /*2bd0*/  @!P0 BRA `(.L_x_51) ;  /* 0x0000000000608947 */ /* 0x000fea0003800000 */
[----:B------:R-:W-:Y:S01]  /*2be0*/  UMOV UR5, 0x10 ;  /* 0x0000001000057882 */ /* 0x000fe20000000000 */
[----:B------:R-:W-:Y:S01]  /*2bf0*/  HFMA2 R0, -RZ, RZ, 0, 5.9604644775390625e-08 ;  /* 0x00000001ff007431 */ /* 0x000fe200000001ff */
[----:B------:R-:W-:-:S03]  /*2c00*/  MOV R2, 0xffff ;  /* 0x0000ffff00027802 */ /* 0x000fc60000000f00 */
[----:B------:R-:W-:Y:S04]  /*2c10*/  DEPBAR.LE SB1, 0x36 ;  /* 0x00009d800000791a */ /* 0x000fe80000000000 */
[----:B------:R-:W1:Y:S02]  /*2c20*/  UTCATOMSWS.FIND_AND_SET.ALIGN UP0, UR5, UR5 ;  /* 0x00000005000575e3 */ /* 0x000e640008000800 */
[----:B-1----:R-:W-:Y:S01]  /*2c30*/  MOV R3, UR5 ;  /* 0x0000000500037c02 */ /* 0x002fe20008000f00 */
[----:B------:R-:W-:Y:S06]  /*2c40*/  BRA.U UP0, `(.L_x_52) ;  /* 0x0000000100187547 */ /* 0x000fec000b800000 */
.L_x_53:
[----:B------:R-:W-:Y:S05]  /*2c50*/  NANOSLEEP 0x64 ;  /* 0x000000640000795d */ /* 0x000fea0003800000 */
[----:B------:R-:W-:-:S05]  /*2c60*/  UMOV UR5, 0x10 ;  /* 0x0000001000057882 */ /* 0x000fca0000000000 */
[----:B------:R-:W-:Y:S04]  /*2c70*/  DEPBAR.LE SB1, 0x36 ;  /* 0x00009d800000791a */ /* 0x000fe80000000000 */
[----:B------:R-:W1:Y:S02]  /*2c80*/  UTCATOMSWS.FIND_AND_SET.ALIGN UP0, UR5, UR5 ;  /* 0x00000005000575e3 */ /* 0x000e640008000800 */
[----:B-1----:R-:W-:Y:S01]  /*2c90*/  MOV R3, UR5 ;  /* 0x0000000500037c02 */ /* 0x002fe20008000f00 */
[----:B------:R-:W-:Y:S05]  /*2ca0*/  BRA.U !UP0, `(.L_x_53) ;  /* 0xfffffffd08e87547 */ /* 0x000fea000b83ffff */
.L_x_52:
[-C--:B------:R-:W-:Y:S02]  /*2cb0*/  SHF.L.U32 R2, R2, R3.reuse, RZ ;  /* 0x0000000302027219 */ /* 0x080fe400000006ff */
[----:B------:R-:W-:Y:S01]  /*2cc0*/  SHF.L.U32 R0, R0, R3, RZ ;  /* 0x0000000300007219 */ /* 0x000fe200000006ff */
[----:B------:R-:W-:Y:S02]  /*2cd0*/  IMAD.SHL.U32 R3, R3, 0x20, RZ ;  /* 0x0000002003037824 */ /* 0x000fe400078e00ff */
[----:B------:R1:W-:Y:S04]  /*2ce0*/  ATOMS.OR RZ, [UR4+0x14], R2 ;  /* 0x00001402ffff798c */ /* 0x0003e8000b000004 */
[----:B------:R1:W-:Y:S04]  /*2cf0*/  ATOMS.OR RZ, [UR4+0x18], R0 ;  /* 0x00001800ffff798c */ /* 0x0003e8000b000004 */
[----:B------:R1:W-:Y:S01]  /*2d00*/  STS [UR37+0x150], R3 ;  /* 0x00015003ff007988 */ /* 0x0003e20008000825 */
[----:B------:R-:W-:Y:S05]  /*2d10*/  BRA `(.L_x_51) ;  /* 0x0000000000107947 */ /* 0x000fea0003800000 */
.L_x_50:
[----:B------:R-:W-:Y:S02]  /*2d20*/  MOV R0, 0xffffffff ;  /* 0xffffffff00007802 */ /* 0x000fe40000000f00 */
[----:B------:R-:W-:-:S03]  /*2d30*/  MOV R2, 0x2d60 ;  /* 0x00002d6000027802 */ /* 0x000fc60000000f00 */
[----:B------:R1:W-:Y:S04]  /*2d40*/  STS [UR37+0x150], R0 ;  /* 0x00015000ff007988 */ /* 0x0003e80008000825 */
[----:B-1-3-5:R-:W-:Y:S05]  /*2d50*/  CALL.REL.NOINC `($__internal_1_$__cuda_sm10x_tcgen05_guardrail_trap_phase_invalid_during_alloc) ;  /* 0x0000006c00fc7944 */ /* 0x02afea0003c00000 */
.L_x_51:
[----:B------:R-:W-:Y:S05]  /*2d60*/  WARPSYNC.ALL ;  /* 0x0000000000007948 */ /* 0x000fea0003800000 */
[----:B------:R-:W2:Y:S01]  /*2d70*/  S2UR UR5, SR_CgaCtaId ;  /* 0x00000000000579c3 */ /* 0x000ea20000008800 */
[----:B------:R-:W-:Y:S01]  /*2d80*/  UMOV UR4, 0x400 ;  /* 0x0000040000047882 */ /* 0x000fe20000000000 */
[----:B------:R-:W-:-:S06]  /*2d90*/  NOP ;  /* 0x0000000000007918 */ /* 0x000fcc0000000000 */
[----:B------:R-:W-:Y:S06]  /*2da0*/  BAR.ARV 0x6, 0xa0 ;  /* 0x0182800000007b1d */ /* 0x000fec0000002000 */
[----:B------:R-:W4:Y:S01]  /*2db0*/  LDCU UR7, c[0x0][0x38c] ;  /* 0x00007180ff0777ac */ /* 0x000f220008000800 */
[----:B------:R-:W-:Y:S01]  /*2dc0*/  IMAD.MOV.U32 R11, RZ, RZ, 0x1 ;  /* 0x00000001ff0b7424 */ /* 0x000fe200078e00ff */
[----:B------:R-:W-:Y:S01]  /*2dd0*/  CS2R R8, SRZ ;  /* 0x0000000000087805 */ /* 0x000fe2000001ff00 */
[----:B------:R-:W-:Y:S01]  /*2de0*/  IMAD.MOV.U32 R10, RZ, RZ, RZ ;  /* 0x000000ffff0a7224 */ /* 0x000fe200078e00ff */
[----:B------:R-:W3:Y:S01]  /*2df0*/  LDCU UR6, c[0x0][0x38c] ;  /* 0x00007180ff0677ac */ /* 0x000ee20008000800 */
[----:B------:R-:W-:Y:S01]  /*2e00*/  UMOV UR15, URZ ;  /* 0x000000ff000f7c82 */ /* 0x000fe20008000000 */
[----:B------:R-:W-:Y:S01]  /*2e10*/  UMOV UR14, URZ ;  /* 0x000000ff000e7c82 */ /* 0x000fe20008000000 */
[----:B--2---:R-:W-:Y:S01]  /*2e20*/  ULEA UR5, UR5, UR4, 0x18 ;  /* 0x0000000405057291 */ /* 0x004fe2000f8ec0ff */
[----:B------:R-:W-:Y:S01]  /*2e30*/  UMOV UR24, 0x0 ;  /* 0x0000000000187882 */ /* 0x000fe20000000000 */
[----:B------:R-:W-:-:S02]  /*2e40*/  UMOV UR25, 0x44004a0 ;  /* 0x044004a000197882 */ /* 0x000fc40000000000 */
[----:B------:R-:W-:Y:S02]  /*2e50*/  UIADD3 UR10, UPT, UPT, UR5, 0x6400, URZ ;  /* 0x00006400050a7890 */ /* 0x000fe4000fffe0ff */
[----:B------:R-:W-:Y:S02]  /*2e60*/  UIADD3 UR11, UPT, UPT, UR5, 0x10400, URZ ;  /* 0x00010400050b7890 */ /* 0x000fe4000fffe0ff */
[----:B----4-:R-:W-:Y:S01]  /*2e70*/  UIADD3 UR7, UPT, UPT, UR7, 0x7f, URZ ;  /* 0x0000007f07077890 */ /* 0x010fe2000fffe0ff */
[----:B-1----:R-:W1:Y:S01]  /*2e80*/  LDS R0, [UR5+0x150] ;  /* 0x00015005ff007984 */ /* 0x002e620008000800 */
[----:B------:R-:W-:Y:S02]  /*2e90*/  USHF.R.U32.HI UR10, URZ, 0x4, UR10 ;  /* 0x00000004ff0a7899 */ /* 0x000fe4000801160a */
[----:B------:R-:W-:Y:S02]  /*2ea0*/  USHF.R.S32.HI UR4, URZ, 0x1f, UR7 ;  /* 0x0000001fff047899 */ /* 0x000fe40008011407 */
[----:B------:R-:W-:-:S02]  /*2eb0*/  USHF.R.U32.HI UR11, URZ, 0x4, UR11 ;  /* 0x00000004ff0b7899 */ /* 0x000fc4000801160b */
[----:B------:R-:W-:Y:S02]  /*2ec0*/  ULEA.HI UR4, UR4, UR7, URZ, 0x7 ;  /* 0x0000000704047291 */ /* 0x000fe4000f8f38ff */
[----:B------:R-:W-:Y:S02]  /*2ed0*/  ULOP3.LUT UR10, UR10, 0x3fff, URZ, 0xc0, !UPT ;  /* 0x00003fff0a0a7892 */ /* 0x000fe4000f8ec0ff */
[----:B------:R-:W-:Y:S02]  /*2ee0*/  USHF.R.S32.HI UR4, URZ, 0x7, UR4 ;  /* 0x00000007ff047899 */ /* 0x000fe40008011404 */
[----:B------:R-:W-:Y:S02]  /*2ef0*/  ULOP3.LUT UR11, UR11, 0x3fff, URZ, 0xc0, !UPT ;  /* 0x00003fff0b0b7892 */ /* 0x000fe4000f8ec0ff */
[----:B------:R-:W-:Y:S01]  /*2f00*/  UISETP.LT.AND UP0, UPT, UR4, 0x1, UPT ;  /* 0x000000010400788c */ /* 0x000fe2000bf01270 */
[----:B------:R-:W-:Y:S01]  /*2f10*/  UMOV UR22, 0x0 ;  /* 0x0000000000167882 */ /* 0x000fe20000000000 */
[----:B------:R-:W-:-:S02]  /*2f20*/  UMOV UR23, 0x44004a0 ;  /* 0x044004a000177882 */ /* 0x000fc40000000000 */
[----:B------:R-:W-:Y:S02]  /*2f30*/  USEL UR9, UR4, 0x1, !UP0 ;  /* 0x0000000104097887 */ /* 0x000fe4000c000000 */
[----:B------:R-:W-:Y:S02]  /*2f40*/  ULOP3.LUT UR10, UR10, 0x10000, URZ, 0xfc, !UPT ;  /* 0x000100000a0a7892 */ /* 0x000fe4000f8efcff */
[----:B------:R-:W-:Y:S02]  /*2f50*/  ULOP3.LUT UR11, UR11, 0x10000, URZ, 0xfc, !UPT ;  /* 0x000100000b0b7892 */ /* 0x000fe4000f8efcff */
[----:B------:R-:W-:Y:S02]  /*2f60*/  UIADD3 UR9, UPT, UPT, -UR9, URZ, URZ ;  /* 0x000000ff09097290 */ /* 0x000fe4000fffe1ff */
[----:B---3--:R-:W-:Y:S01]  /*2f70*/  UISETP.GE.AND UP3, UPT, UR6, 0x1, UPT ;  /* 0x000000010600788c */ /* 0x008fe2000bf66270 */
[----:B------:R-:W-:Y:S01]  /*2f80*/  UMOV UR20, 0x0 ;  /* 0x0000000000147882 */ /* 0x000fe20000000000 */
[----:B------:R-:W-:Y:S01]  /*2f90*/  UMOV UR21, 0x44004a0 ;  /* 0x044004a000157882 */ /* 0x000fe20000000000 */
[----:B------:R-:W-:Y:S01]  /*2fa0*/  UMOV UR18, 0x0 ;  /* 0x0000000000127882 */ /* 0x000fe20000000000 */
[----:B------:R-:W-:Y:S01]  /*2fb0*/  UMOV UR19, 0x44004a0 ;  /* 0x044004a000137882 */ /* 0x000fe20000000000 */
[----:B-1----:R-:W-:-:S15]  /*2fc0*/  R2UR UR16, R0 ;  /* 0x00000000001072ca */ /* 0x002fde00000e0000 */
.L_x_60:
[----:B------:R-:W-:Y:S02]  /*2fd0*/  LEA R0, R10, UR5, 0x3 ;  /* 0x000000050a007c11 */ /* 0x000fe4000f8e18ff */
[----:B------:R-:W-:Y:S02]  /*2fe0*/  SHF.L.U32 R5, R9, 0x1f, RZ ;  /* 0x0000001f09057819 */ /* 0x000fe400000006ff */
[----:B------:R-:W-:Y:S01]  /*2ff0*/  PLOP3.LUT P0, PT, PT, PT, UP3, 0x80, 0x8 ;  /* 0x000000000008781c */ /* 0x000fe20003f0f038 */
[----:B------:R-:W-:Y:S01]  /*3000*/  VIADD R3, R0, 0xb0 ;  /* 0x000000b000037836 */ /* 0x000fe20000000000 */
[----:B-1----:R-:W1:Y:S02]  /*3010*/  SYNCS.PHASECHK.TRANS64.TRYWAIT P1, [R0+URZ+0xa0], R5 ;  /* 0x0000a005000075a7 */ /* 0x002e6400080211ff */
[----:B-1-3--:R-:W-:Y:S09]  /*3020*/  @!P1 BRA `(.L_x_54) ;  /* 0x00000064004c9947 */ /* 0x00aff20003800000 */
.L_x_143:
[----:B------:R-:W-:Y:S01]  /*3030*/  LEA R4, R10, UR5, 0x4 ;  /* 0x000000050a047c11 */ /* 0x000fe2000f8e20ff */
[----:B------:R-:W-:Y:S01]  /*3040*/  @UP3 ULEA UR6, UR14, UR5, 0x3 ;  /* 0x000000050e063291 */ /* 0x000fe2000f8e18ff */
[----:B------:R-:W-:Y:S01]  /*3050*/  PLOP3.LUT P2, PT, PT, PT, PT, 0x80, 0x8 ;  /* 0x000000000008781c */ /* 0x000fe20003f4f070 */
[----:B------:R-:W-:Y:S01]  /*3060*/  ULEA UR7, UR15, UR5, 0x3 ;  /* 0x000000050f077291 */ /* 0x000fe2000f8e18ff */
[----:B------:R-:W-:Y:S02]  /*3070*/  PRMT R3, RZ, 0x654, R3 ;  /* 0x00000654ff037816 */ /* 0x000fe40000000003 */
[----:B-1----:R-:W1:Y:S01]  /*3080*/  LDS.128 R4, [R4+0x130] ;  /* 0x0001300004047984 */ /* 0x002e620000000c00 */
[----:B------:R-:W-:Y:S02]  /*3090*/  @P0 SHF.L.U32 R2, R8, 0x1f, RZ ;  /* 0x0000001f08020819 */ /* 0x000fe400000006ff */
[----:B------:R-:W-:Y:S01]  /*30a0*/  SHF.L.U32 R0, R11, 0x1f, RZ ;  /* 0x0000001f0b007819 */ /* 0x000fe200000006ff */
[----:B------:R-:W-:Y:S01]  /*30b0*/  @!PT LDS RZ, [RZ] ;  /* 0x00000000fffff984 */ /* 0x000fe20000000800 */
[----:B------:R-:W-:Y:S01]  /*30c0*/  @!PT LDS RZ, [RZ] ;  /* 0x00000000fffff984 */ /* 0x000fe20000000800 */
[----:B------:R-:W-:Y:S01]  /*30d0*/  @!PT LDS RZ, [RZ] ;  /* 0x00000000fffff984 */ /* 0x000fe20000000800 */
[----:B------:R-:W-:Y:S01]  /*30e0*/  @!PT LDS RZ, [RZ] ;  /* 0x00000000fffff984 */ /* 0x000fe20000000800 */
[----:B------:R2:W-:Y:S06]  /*30f0*/  MEMBAR.ALL.CTA ;  /* 0x0000000000007992 */ /* 0x0005ec0000008000 */
[----:B--2---:R-:W2:Y:S02]  /*3100*/  FENCE.VIEW.ASYNC.S ;  /* 0x00000000000073c6 */ /* 0x004ea40000000000 */
[----:B--2---:R2:W-:Y:S01]  /*3110*/  SYNCS.ARRIVE.TRANS64.RED.A1T0 RZ, [R3+URZ], RZ ;  /* 0x000000ff03ff79a7 */ /* 0x0045e200081004ff */
[----:B------:R2:W3:Y:S01]  /*3120*/  @P0 SYNCS.PHASECHK.TRANS64.TRYWAIT P2, [UR6], R2 ;  /* 0x00000002ff0005a7 */ /* 0x0004e20008041106 */
[----:B------:R-:W-:Y:S01]  /*3130*/  ULEA.HI UR6, UR15, UR15, URZ, 0x1 ;  /* 0x0000000f0f067291 */ /* 0x000fe2000f8f08ff */
[----:B-1----:R-:W-:-:S03]  /*3140*/  LOP3.LUT P1, RZ, R6, 0x1, RZ, 0xc0, !PT ;  /* 0x0000000106ff7812 */ /* 0x002fc6000782c0ff */
[----:B------:R-:W-:Y:S02]  /*3150*/  USHF.L.U32 UR8, UR6, 0x7, URZ ;  /* 0x0000000706087899 */ /* 0x000fe400080006ff */
[----:B------:R-:W-:Y:S02]  /*3160*/  ULOP3.LUT UR6, UR6, 0xffe, URZ, 0xc0, !UPT ;  /* 0x00000ffe06067892 */ /* 0x000fe4000f8ec0ff */
[----:B------:R-:W-:Y:S02]  /*3170*/  ULOP3.LUT UR8, UR8, 0xffffff00, URZ, 0xc0, !UPT ;  /* 0xffffff0008087892 */ /* 0x000fe4000f8ec0ff */
[----:B------:R-:W-:Y:S02]  /*3180*/  UIADD3 UR6, UPT, UPT, -UR6, UR15, URZ ;  /* 0x0000000f06067290 */ /* 0x000fe4000fffe1ff */
[----:B------:R-:W-:Y:S01]  /*3190*/  UIADD3 UR8, UPT, UPT, UR16, UR8, URZ ;  /* 0x0000000810087290 */ /* 0x000fe2000fffe0ff */
[----:B------:R-:W1:Y:S03]  /*31a0*/  SYNCS.PHASECHK.TRANS64.TRYWAIT P0, [UR7+0xe0], R0 ;  /* 0x0000e000ff0075a7 */ /* 0x000e660008001107 */
[----:B------:R-:W-:Y:S01]  /*31b0*/  ULEA UR8, UR6, UR8, 0x14 ;  /* 0x0000000806087291 */ /* 0x000fe2000f8ea0ff */
[----:B-123--:R-:W-:Y:S11]  /*31c0*/  @!P0 BRA `(.L_x_55) ;  /* 0x0000006000f88947 */ /* 0x00eff60003800000 */
.L_x_145:
[----:B------:R-:W-:Y:S01]  /*31d0*/  IADD3 R10, PT, PT, R10, 0x1, RZ ;  /* 0x000000010a0a7810 */ /* 0x000fe20007ffe0ff */
[----:B------:R-:W-:Y:S06]  /*31e0*/  BRA.U !UP3, `(.L_x_56) ;  /* 0x000000010bc07547 */ /* 0x000fec000b800000 */
[----:B------:R-:W-:Y:S01]  /*31f0*/  UPLOP3.LUT UP4, UPT, UPT, UPT, UPT, 0x40, 0x4 ;  /* 0x000000000004789c */ /* 0x000fe20003f8e870 */
[----:B------:R-:W-:Y:S01]  /*3200*/  UMOV UR13, UR9 ;  /* 0x00000009000d7c82 */ /* 0x000fe20008000000 */
[----:B------:R-:W-:Y:S01]  /*3210*/  UMOV UR12, UR4 ;  /* 0x00000004000c7c82 */ /* 0x000fe20008000000 */
[----:B------:R-:W-:-:S08]  /*3220*/  UMOV UR17, UR14 ;  /* 0x0000000e00117c82 */ /* 0x000fd00008000000 */
.L_x_59:
[----:B------:R-:W-:Y:S02]  /*3230*/  UIADD3 UR13, UPT, UPT, UR13, 0x1, URZ ;  /* 0x000000010d0d7890 */ /* 0x000fe4000fffe0ff */
[----:B--2---:R-:W-:Y:S02]  /*3240*/  ULEA UR6, UR17, UR5, 0x3 ;  /* 0x0000000511067291 */ /* 0x004fe4000f8e18ff */
[----:B------:R-:W-:Y:S01]  /*3250*/  UISETP.NE.AND UP0, UPT, UR13, URZ, UPT ;  /* 0x000000ff0d00728c */ /* 0x000fe2000bf05270 */
[----:B---3--:R-:W-:Y:S10]  /*3260*/  @P2 BRA `(.L_x_57) ;  /* 0x00000000000c2947 */ /* 0x008ff40003800000 */
[----:B-1----:R-:W-:Y:S04]  /*3270*/  SHF.L.U32 R3, R8, 0x1f, RZ ;  /* 0x0000001f08037819 */ /* 0x002fe800000006ff */
[----:B------:R-:W1:Y:S02]  /*3280*/  SYNCS.PHASECHK.TRANS64.TRYWAIT P0, [UR6], R3 ;  /* 0x00000003ff0075a7 */ /* 0x000e640008001106 */
[----:B-1----:R-:W-:Y:S05]  /*3290*/  @!P0 BRA `(.L_x_58) ;  /* 0x0000006000dc8947 */ /* 0x002fea0003800000 */
.L_x_57:
[----:B------:R-:W-:Y:S01]  /*32a0*/  UISETP.NE.AND UP1, UPT, UR12, 0x1, UPT ;  /* 0x000000010c00788c */ /* 0x000fe2000bf25270 */
[----:B------:R-:W-:Y:S01]  /*32b0*/  PLOP3.LUT P2, PT, PT, PT, PT, 0x80, 0x8 ;  /* 0x000000000008781c */ /* 0x000fe20003f4f070 */
[----:B------:R-:W-:Y:S02]  /*32c0*/  UIADD3 UR14, UPT, UPT, UR17, 0x1, URZ ;  /* 0x00000001110e7890 */ /* 0x000fe4000fffe0ff */
[----:B------:R-:W-:Y:S02]  /*32d0*/  ULEA UR28, UR17, UR11, 0xb ;  /* 0x0000000b111c7291 */ /* 0x000fe4000f8e58ff */
[----:B------:R-:W-:Y:S01]  /*32e0*/  UISETP.NE.AND UP2, UPT, UR14, 0x5, UPT ;  /* 0x000000050e00788c */ /* 0x000fe2000bf45270 */
[----:B------:R-:W-:Y:S01]  /*32f0*/  PLOP3.LUT P0, PT, PT, PT, UP1, 0x80, 0x8 ;  /* 0x000000000008781c */ /* 0x000fe20003f0f018 */
[----:B------:R-:W-:Y:S02]  /*3300*/  UIADD3 UR40, UPT, UPT, UR28, 0x2, URZ ;  /* 0x000000021c287890 */ /* 0x000fe4000fffe0ff */
[----:B------:R-:W-:Y:S02]  /*3310*/  USEL UR27, URZ, 0x1, UP2 ;  /* 0x00000001ff1b7887 */ /* 0x000fe40009000000 */
[----:B------:R-:W-:Y:S02]  /*3320*/  USEL UR14, UR14, URZ, UP2 ;  /* 0x000000ff0e0e7287 */ /* 0x000fe40009000000 */
[----:B------:R-:W-:Y:S02]  /*3330*/  UIADD3 UR36, UPT, UPT, UR28, 0x4, URZ ;  /* 0x000000041c247890 */ /* 0x000fe4000fffe0ff */
[----:B------:R-:W-:Y:S01]  /*3340*/  @UP1 ULEA UR26, UR14, UR5, 0x3 ;  /* 0x000000050e1a1291 */ /* 0x000fe2000f8e18ff */
[----:B------:R-:W-:Y:S01]  /*3350*/  LOP3.LUT R8, R8, UR27, RZ, 0x3c, !PT ;  /* 0x0000001b08087c12 */ /* 0x000fe2000f8e3cff */
[----:B------:R-:W-:Y:S02]  /*3360*/  UIADD3 UR32, UPT, UPT, UR28, 0x6, URZ ;  /* 0x000000061c207890 */ /* 0x000fe4000fffe0ff */
[----:B------:R-:W-:Y:S01]  /*3370*/  UIADD3 UR6, UPT, UPT, UR6, 0x28, URZ ;  /* 0x0000002806067890 */ /* 0x000fe2000fffe0ff */
[----:B-1----:R-:W-:Y:S01]  /*3380*/  @P0 SHF.L.U32 R0, R8, 0x1f, RZ ;  /* 0x0000001f08000819 */ /* 0x002fe200000006ff */
[----:B------:R-:W-:Y:S01]  /*3390*/  UIADD3 UR12, UPT, UPT, UR12, -0x1, URZ ;  /* 0xffffffff0c0c7890 */ /* 0x000fe2000fffe0ff */
[----:B------:R-:W-:Y:S02]  /*33a0*/  UMOV UR29, 0x40004040 ;  /* 0x40004040001d7882 */ /* 0x000fe40000000000 */
[----:B------:R2:W3:Y:S01]  /*33b0*/  @P0 SYNCS.PHASECHK.TRANS64.TRYWAIT P2, [UR26], R0 ;  /* 0x00000000ff0005a7 */ /* 0x0004e2000804111a */
[----:B------:R-:W-:Y:S01]  /*33c0*/  ULEA UR26, UR17, UR10, 0x9 ;  /* 0x0000000a111a7291 */ /* 0x000fe2000f8e48ff */
[----:B------:R-:W-:Y:S01]  /*33d0*/  UMOV UR27, 0x40004040 ;  /* 0x40004040001b7882 */ /* 0x000fe20000000000 */
[----:B------:R-:W-:Y:S02]  /*33e0*/  UMOV UR41, 0x40004040 ;  /* 0x4000404000297882 */ /* 0x000fe40000000000 */
[----:B------:R-:W-:Y:S02]  /*33f0*/  UIADD3 UR38, UPT, UPT, UR26, 0x2, URZ ;  /* 0x000000021a267890 */ /* 0x000fe4000fffe0ff */
[----:B------:R-:W-:Y:S02]  /*3400*/  UIADD3 UR34, UPT, UPT, UR26, 0x4, URZ ;  /* 0x000000041a227890 */ /* 0x000fe4000fffe0ff */
[----:B------:R-:W-:Y:S01]  /*3410*/  UIADD3 UR30, UPT, UPT, UR26, 0x6, URZ ;  /* 0x000000061a1e7890 */ /* 0x000fe2000fffe0ff */
[----:B------:R2:W-:Y:S01]  /*3420*/  UTCIMMA gdesc[UR26], gdesc[UR28], tmem[UR8], tmem[UR24], idesc[UR25], UP4 ;  /* 0x00ff181c1a0075ea */ /* 0x0005e2000a000108 */
[----:B------:R-:W-:Y:S01]  /*3430*/  UPLOP3.LUT UP4, UPT, UPT, UPT, UPT, 0x80, 0x8 ;  /* 0x000000000008789c */ /* 0x000fe20003f8f070 */
[----:B------:R-:W-:Y:S01]  /*3440*/  UMOV UR39, 0x40004040 ;  /* 0x4000404000277882 */ /* 0x000fe20000000000 */
[----:B------:R-:W-:Y:S01]  /*3450*/  UMOV UR37, 0x40004040 ;  /* 0x4000404000257882 */ /* 0x000fe20000000000 */
[----:B------:R2:W-:Y:S01]  /*3460*/  UTCIMMA gdesc[UR38], gdesc[UR40], tmem[UR8], tmem[UR22], idesc[UR23], UPT ;  /* 0x00ff1628260075ea */ /* 0x0005e2000b800108 */
[----:B------:R-:W-:Y:S01]  /*3470*/  UMOV UR35, 0x40004040 ;  /* 0x4000404000237882 */ /* 0x000fe20000000000 */
[----:B------:R-:W-:Y:S01]  /*3480*/  UMOV UR33, 0x40004040 ;  /* 0x4000404000217882 */ /* 0x000fe20000000000 */
[----:B------:R-:W-:Y:S01]  /*3490*/  UMOV UR31, 0x40004040 ;  /* 0x40004040001f7882 */ /* 0x000fe20000000000 */
[----:B------:R2:W-:Y:S01]  /*34a0*/  UTCIMMA gdesc[UR34], gdesc[UR36], tmem[UR8], tmem[UR20], idesc[UR21], UPT ;  /* 0x00ff1424220075ea */ /* 0x0005e2000b800108 */
[----:B------:R2:W-:Y:S01]  /*34b0*/  UTCIMMA gdesc[UR30], gdesc[UR32], tmem[UR8], tmem[UR18], idesc[UR19], UPT ;  /* 0x00ff12201e0075ea */ /* 0x0005e2000b800108 */
[----:B------:R2:W-:Y:S01]  /*34c0*/  UTCBAR [UR6], URZ ;  /* 0x000000ff060073e9 */ /* 0x0005e200080000ff */
[----:B------:R-:W-:Y:S01]  /*34d0*/  UMOV UR17, UR14 ;  /* 0x0000000e00117c82 */ /* 0x000fe20008000000 */
[----:B------:R-:W-:Y:S05]  /*34e0*/  BRA.U UP0, `(.L_x_59) ;  /* 0xfffffffd00507547 */ /* 0x000fea000b83ffff */
.L_x_56:
[----:B------:R-:W-:Y:S01]  /*34f0*/  UIADD3 UR15, UPT, UPT, UR15, 0x1, URZ ;  /* 0x000000010f0f7890 */ /* 0x000fe2000fffe0ff */
[C---:B------:R-:W-:Y:S01]  /*3500*/  ISETP.NE.AND P0, PT, R10.reuse, 0x2, PT ;  /* 0x000000020a00780c */ /* 0x040fe20003f05270 */
[----:B------:R-:W-:Y:S02]  /*3510*/  UIADD3 UR7, UPT, UPT, UR7, 0xc0, URZ ;  /* 0x000000c007077890 */ /* 0x000fe4000fffe0ff */
[----:B------:R-:W-:Y:S01]  /*3520*/  UISETP.NE.AND UP0, UPT, UR15, 0x4, UPT ;  /* 0x000000040f00788c */ /* 0x000fe2000bf05270 */
[----:B-12---:R-:W-:Y:S02]  /*3530*/  SEL R0, RZ, 0x1, P0 ;  /* 0x00000001ff007807 */ /* 0x006fe40000000000 */
[----:B------:R-:W-:Y:S01]  /*3540*/  SEL R10, R10, RZ, P0 ;  /* 0x000000ff0a0a7207 */ /* 0x000fe20000000000 */
[----:B------:R-:W-:Y:S01]  /*3550*/  USEL UR6, URZ, 0x1, UP0 ;  /* 0x00000001ff067887 */ /* 0x000fe20008000000 */
[----:B------:R-:W-:Y:S01]  /*3560*/  LOP3.LUT R9, R9, R0, RZ, 0x3c, !PT ;  /* 0x0000000009097212 */ /* 0x000fe200078e3cff */
[----:B------:R-:W-:Y:S01]  /*3570*/  USEL UR15, UR15, URZ, UP0 ;  /* 0x000000ff0f0f7287 */ /* 0x000fe20008000000 */
[----:B------:R1:W-:Y:S03]  /*3580*/  UTCBAR [UR7], URZ ;  /* 0x000000ff070073e9 */ /* 0x0003e600080000ff */
[----:B------:R-:W-:Y:S01]  /*3590*/  LOP3.LUT R11, R11, UR6, RZ, 0x3c, !PT ;  /* 0x000000060b0b7c12 */ /* 0x000fe2000f8e3cff */
[----:B------:R-:W-:Y:S07]  /*35a0*/  @P1 BRA `(.L_x_60) ;  /* 0xfffffff800881947 */ /* 0x000fee000383ffff */
[----:B------:R-:W2:Y:S01]  /*35b0*/  S2UR UR4, SR_CgaCtaId ;  /* 0x00000000000479c3 */ /* 0x000ea20000008800 */
[----:B------:R-:W-:Y:S01]  /*35c0*/  ELECT P0, URZ, PT ;  /* 0x0000000000ff782f */ /* 0x000fe20003800000 */
[----:B------:R-:W-:Y:S01]  /*35d0*/  IMAD.MOV.U32 R0, RZ, RZ, 0x1 ;  /* 0x00000001ff007424 */ /* 0x000fe200078e00ff */
[----:B------:R-:W-:Y:S01]  /*35e0*/  UIADD3 UR5, UPT, UPT, UR5, 0xe0, URZ ;  /* 0x000000e005057890 */ /* 0x000fe2000fffe0ff */
[----:B------:R-:W-:Y:S01]  /*35f0*/  SHF.L.U32 R3, R11, 0x1f, RZ ;  /* 0x0000001f0b037819 */ /* 0x000fe200000006ff */
[----:B------:R-:W-:-:S03]  /*3600*/  UMOV UR6, 0x40 ;  /* 0x0000004000067882 */ /* 0x000fc60000000000 */
[----:B------:R-:W-:Y:S01]  /*3610*/  UVIRTCOUNT.DEALLOC.SMPOOL 0x80 ;  /* 0x000000800000784c */ /* 0x000fe20000000000 */
[----:B--2---:R-:W-:Y:S02]  /*3620*/  ULEA UR4, UR4, UR6, 0x18 ;  /* 0x0000000604047291 */ /* 0x004fe4000f8ec0ff */
[----:B------:R-:W-:-:S07]  /*3630*/  ULEA UR6, UR15, UR5, 0x3 ;  /* 0x000000050f067291 */ /* 0x000fce000f8e18ff */
[----:B------:R2:W-:Y:S02]  /*3640*/  @P0 STS.U8 [UR4+0x1c], R0 ;  /* 0x00001c00ff000988 */ /* 0x0005e40008000004 */
[----:B------:R-:W4:Y:S02]  /*3650*/  SYNCS.PHASECHK.TRANS64.TRYWAIT P0, [UR6], R3 ;  /* 0x00000003ff0075a7 */ /* 0x000f240008001106 */
[----:B--2-4-:R-:W-:Y:S05]  /*3660*/  @!P0 BRA `(.L_x_61) ;  /* 0x0000006000008947 */ /* 0x014fea0003800000 */
.L_x_148:
[----:B-1----:R-:W-:-:S04]  /*3670*/  UIADD3 UR7, UPT, UPT, UR15, 0x1, URZ ;  /* 0x000000010f077890 */ /* 0x002fc8000fffe0ff */
[----:B------:R-:W-:-:S04]  /*3680*/  UISETP.NE.AND UP0, UPT, UR7, 0x4, UPT ;  /* 0x000000040700788c */ /* 0x000fc8000bf05270 */
[----:B------:R-:W-:Y:S02]  /*3690*/  USEL UR8, URZ, 0x1, UP0 ;  /* 0x00000001ff087887 */ /* 0x000fe40008000000 */
[----:B------:R-:W-:-:S04]  /*36a0*/  USEL UR7, UR7, URZ, UP0 ;  /* 0x000000ff07077287 */ /* 0x000fc80008000000 */
[----:B------:R-:W-:Y:S01]  /*36b0*/  ULEA UR6, UR7, UR5, 0x3 ;  /* 0x0000000507067291 */ /* 0x000fe2000f8e18ff */
[----:B------:R-:W-:-:S04]  /*36c0*/  LOP3.LUT R2, R11, UR8, RZ, 0x3c, !PT ;  /* 0x000000080b027c12 */ /* 0x000fc8000f8e3cff */
[----:B--2---:R-:W-:-:S04]  /*36d0*/  SHF.L.U32 R3, R2, 0x1f, RZ ;  /* 0x0000001f02037819 */ /* 0x004fc800000006ff */
[----:B------:R-:W1:Y:S02]  /*36e0*/  SYNCS.PHASECHK.TRANS64.TRYWAIT P0, [UR6], R3 ;  /* 0x00000003ff0075a7 */ /* 0x000e640008001106 */
[----:B-1----:R-:W-:Y:S05]  /*36f0*/  @!P0 BRA `(.L_x_62) ;  /* 0x0000005c00f48947 */ /* 0x002fea0003800000 */
.L_x_150:
        /* <DEDUP_REMOVED lines=9> */
.L_x_152:
[----:B------:R-:W-:-:S04]  /*3790*/  UIADD3 UR7, UPT, UPT, UR7, 0x1, URZ ;  /* 0x0000000107077890 */ /* 0x000fc8000fffe0ff */
[----:B------:R-:W-:-:S04]  /*37a0*/  UISETP.NE.AND UP0, UPT, UR7, 0x4, UPT ;  /* 0x000000040700788c */ /* 0x000fc8000bf05270 */
[----:B------:R-:W-:Y:S02]  /*37b0*/  USEL UR6, URZ, 0x1, UP0 ;  /* 0x00000001ff067887 */ /* 0x000fe40008000000 */
[----:B------:R-:W-:-:S04]  /*37c0*/  USEL UR7, UR7, URZ, UP0 ;  /* 0x000000ff07077287 */ /* 0x000fc80008000000 */
[----:B------:R-:W-:Y:S01]  /*37d0*/  ULEA UR7, UR7, UR5, 0x3 ;  /* 0x0000000507077291 */ /* 0x000fe2000f8e18ff */
[----:B-1----:R-:W-:-:S04]  /*37e0*/  LOP3.LUT R3, R2, UR6, RZ, 0x3c, !PT ;  /* 0x0000000602037c12 */ /* 0x002fc8000f8e3cff */
[----:B------:R-:W-:-:S04]  /*37f0*/  SHF.L.U32 R3, R3, 0x1f, RZ ;  /* 0x0000001f03037819 */ /* 0x000fc800000006ff */
[----:B------:R-:W1:Y:S02]  /*3800*/  SYNCS.PHASECHK.TRANS64.TRYWAIT P0, [UR7], R3 ;  /* 0x00000003ff0075a7 */ /* 0x000e640008001107 */
[----:B-1----:R-:W-:Y:S05]  /*3810*/  @!P0 BRA `(.L_x_64) ;  /* 0x0000005c00dc8947 */ /* 0x002fea0003800000 */
.L_x_154:
[----:B------:R-:W-:Y:S01]  /*3820*/  NOP ;  /* 0x0000000000007918 */ /* 0x000fe20000000000 */
[----:B-1----:R-:W1:Y:S01]  /*3830*/  LDS R0, [UR4+0x14] ;  /* 0x00001404ff007984 */ /* 0x002e620008000800 */
[----:B------:R-:W-:Y:S01]  /*3840*/  ULOP3.LUT UR6, UR16, 0xffff, URZ, 0xc0, !UPT ;  /* 0x0000ffff10067892 */ /* 0x000fe2000f8ec0ff */
[----:B------:R-:W-:Y:S01]  /*3850*/  UMOV UR8, 0xffff ;  /* 0x0000ffff00087882 */ /* 0x000fe20000000000 */
[----:B------:R-:W-:Y:S02]  /*3860*/  UMOV UR5, 0x1 ;  /* 0x0000000100057882 */ /* 0x000fe40000000000 */
[----:B------:R-:W-:-:S04]  /*3870*/  USHF.R.U32.HI UR6, URZ, 0x5, UR6 ;  /* 0x00000005ff067899 */ /* 0x000fc80008011606 */
[----:B------:R-:W-:Y:S02]  /*3880*/  USHF.L.U32 UR8, UR8, UR6, URZ ;  /* 0x0000000608087299 */ /* 0x000fe400080006ff */
[----:B------:R-:W-:-:S04]  /*3890*/  USHF.L.U32 UR5, UR5, UR6, URZ ;  /* 0x0000000605057299 */ /* 0x000fc800080006ff */
[----:B-1----:R-:W-:-:S04]  /*38a0*/  LOP3.LUT R0, R0, UR8, RZ, 0xc0, !PT ;  /* 0x0000000800007c12 */ /* 0x002fc8000f8ec0ff */
[----:B------:R-:W-:-:S13]  /*38b0*/  ISETP.NE.AND P0, PT, R0, UR8, PT ;  /* 0x0000000800007c0c */ /* 0x000fda000bf05270 */
[----:B------:R-:W-:Y:S05]  /*38c0*/  @P0 BRA `(.L_x_65) ;  /* 0x0000000000580947 */ /* 0x000fea0003800000 */
[----:B------:R-:W1:Y:S02]  /*38d0*/  LDS R0, [UR4+0x18] ;  /* 0x00001804ff007984 */ /* 0x000e640008000800 */
[----:B-1----:R-:W-:-:S04]  /*38e0*/  LOP3.LUT R0, R0, UR5, RZ, 0xc0, !PT ;  /* 0x0000000500007c12 */ /* 0x002fc8000f8ec0ff */
[----:B------:R-:W-:-:S13]  /*38f0*/  ISETP.NE.AND P0, PT, R0, UR5, PT ;  /* 0x0000000500007c0c */ /* 0x000fda000bf05270 */
[----:B------:R-:W-:Y:S05]  /*3900*/  @P0 BRA `(.L_x_66) ;  /* 0x00000000003c0947 */ /* 0x000fea0003800000 */
[----:B------:R-:W1:Y:S01]  /*3910*/  S2R R2, SR_LANEID ;  /* 0x0000000000027919 */ /* 0x000e620000000000 */
[----:B------:R-:W-:Y:S01]  /*3920*/  ULOP3.LUT UR8, URZ, UR8, URZ, 0x33, !UPT ;  /* 0x00000008ff087292 */ /* 0x000fe2000f8e33ff */
[----:B------:R-:W-:Y:S01]  /*3930*/  LOP3.LUT R4, RZ, UR5, RZ, 0x33, !PT ;  /* 0x00000005ff047c12 */ /* 0x000fe2000f8e33ff */
[----:B------:R-:W-:Y:S02]  /*3940*/  VOTEU.ANY UR7, UPT, PT ;  /* 0x0000000000077886 */ /* 0x000fe400038e0100 */
[----:B------:R-:W-:Y:S01]  /*3950*/  UFLO.U32 UR7, UR7 ;  /* 0x00000007000772bd */ /* 0x000fe200080e0000 */
[----:B------:R-:W2:Y:S01]  /*3960*/  REDUX UR5, R4 ;  /* 0x00000000040573c4 */ /* 0x000ea20000000000 */
[----:B------:R-:W-:-:S06]  /*3970*/  IMAD.U32 R0, RZ, RZ, UR8 ;  /* 0x00000008ff007e24 */ /* 0x000fcc000f8e00ff */
[----:B------:R4:W-:Y:S01]  /*3980*/  UTCATOMSWS.AND URZ, UR8 ;  /* 0x0000000800ff79e3 */ /* 0x0009e20008000000 */
[----:B------:R-:W3:Y:S01]  /*3990*/  REDUX UR6, R0 ;  /* 0x00000000000673c4 */ /* 0x000ee20000000000 */
[----:B-1----:R-:W-:Y:S01]  /*39a0*/  ISETP.EQ.U32.AND P0, PT, R2, UR7, PT ;  /* 0x0000000702007c0c */ /* 0x002fe2000bf02070 */
[----:B--2---:R-:W-:Y:S01]  /*39b0*/  IMAD.U32 R2, RZ, RZ, UR5 ;  /* 0x00000005ff027e24 */ /* 0x004fe2000f8e00ff */
[----:B---3--:R-:W-:-:S11]  /*39c0*/  MOV R3, UR6 ;  /* 0x0000000600037c02 */ /* 0x008fd60008000f00 */
[----:B------:R4:W-:Y:S04]  /*39d0*/  @P0 ATOMS.AND RZ, [UR4+0x14], R3 ;  /* 0x00001403ffff098c */ /* 0x0009e8000a800004 */
[----:B------:R4:W-:Y:S01]  /*39e0*/  @P0 ATOMS.AND RZ, [UR4+0x18], R2 ;  /* 0x00001802ffff098c */ /* 0x0009e2000a800004 */
[----:B------:R-:W-:Y:S05]  /*39f0*/  BRA `(.L_x_67) ;  /* 0x0000000000147947 */ /* 0x000fea0003800000 */
.L_x_66:
[----:B------:R-:W-:Y:S02]  /*3a00*/  MOV R2, 0x3a20 ;  /* 0x00003a2000027802 */ /* 0x000fe40000000f00 */
[----:B---3-5:R-:W-:Y:S05]  /*3a10*/  CALL.REL.NOINC `($__internal_0_$__cuda_sm10x_tcgen05_guardrail_trap_col_being_dealloced_not_returned_by_alloc) ;  /* 0x0000006000c07944 */ /* 0x028fea0003c00000 */
[----:B------:R-:W-:Y:S05]  /*3a20*/  BRA `(.L_x_67) ;  /* 0x0000000000087947 */ /* 0x000fea0003800000 */
.L_x_65:
[----:B------:R-:W-:Y:S02]  /*3a30*/  MOV R2, 0x3a50 ;  /* 0x00003a5000027802 */ /* 0x000fe40000000f00 */
[----:B---3-5:R-:W-:Y:S05]  /*3a40*/  CALL.REL.NOINC `($__internal_2_$__cuda_sm10x_tcgen05_guardrail_trap_unallocated_columns_being_dealloced) ;  /* 0x0000006000cc7944 */ /* 0x028fea0003c00000 */
.L_x_67:
[----:B------:R-:W-:Y:S01]  /*3a50*/  NOP ;  /* 0x0000000000007918 */ /* 0x000fe20000000000 */
[----:B----4-:R-:W-:Y:S05]  /*3a60*/  EXIT ;  /* 0x000000000000794d */ /* 0x010fea0003800000 */
.L_x_49:
[----:B------:R-:W-:-:S09]  /*3a70*/  UISETP.NE.OR UP2, UPT, UR8, 0x3, !UP2 ;  /* 0x000000030800788c */ /* 0x000fd2000d745670 */
[----:B------:R-:W-:Y:S05]  /*3a80*/  BRA.U UP2, `(.L_x_68) ;  /* 0x0000001102147547 */ /* 0x000fea000b800000 */
[----:B------:R-:W1:Y:S01]  /*3a90*/  LDC R0, c[0x0][0xb30] ;  /* 0x0002cc00ff007b82 */ /* 0x000e620000000800 */
[----:B------:R-:W2:Y:S01]  /*3aa0*/  LDCU.64 UR8, c[0x0][0x888] ;  /* 0x00011100ff0877ac */ /* 0x000ea20008000a00 */
[----:B------:R-:W-:Y:S02]  /*3ab0*/  HFMA2 R29, -RZ, RZ, 0, 0 ;  /* 0x00000000ff1d7431 */ /* 0x000fe400000001ff */
[----:B------:R-:W-:Y:S01]  /*3ac0*/  IMAD.MOV.U32 R31, RZ, RZ, 0x1 ;  /* 0x00000001ff1f7424 */ /* 0x000fe200078e00ff */
[----:B------:R-:W-:Y:S01]  /*3ad0*/  MOV R23, 0x1000 ;  /* 0x0000100000177802 */ /* 0x000fe20000000f00 */
[----:B------:R-:W4:Y:S01]  /*3ae0*/  LDCU.64 UR4, c[0x0][0x890] ;  /* 0x00011200ff0477ac */ /* 0x000f220008000a00 */
[----:B------:R-:W-:Y:S01]  /*3af0*/  IMAD.MOV.U32 R30, RZ, RZ, RZ ;  /* 0x000000ffff1e7224 */ /* 0x000fe200078e00ff */
[----:B------:R-:W3:Y:S01]  /*3b00*/  LDC R19, c[0x0][0x370] ;  /* 0x0000dc00ff137b82 */ /* 0x000ee20000000800 */
[----:B------:R-:W-:Y:S01]  /*3b10*/  UMOV UR7, 0x400 ;  /* 0x0000040000077882 */ /* 0x000fe20000000000 */
[----:B------:R-:W-:-:S02]  /*3b20*/  UPLOP3.LUT UP1, UPT, UPT, UPT, UPT, 0x40, 0x4 ;  /* 0x000000000004789c */ /* 0x000fc40003f2e870 */
[----:B------:R-:W-:-:S04]  /*3b30*/  ULEA UR7, UR37, UR7, 0x18 ;  /* 0x0000000725077291 */ /* 0x000fc8000f8ec0ff */
[----:B------:R-:W3:Y:S01]  /*3b40*/  LDC R2, c[0x0][0xb0c] ;  /* 0x0002c300ff027b82 */ /* 0x000ee20000000800 */
[----:B------:R-:W-:Y:S02]  /*3b50*/  UIADD3 UR13, UPT, UPT, UR7, 0x68, URZ ;  /* 0x00000068070d7890 */ /* 0x000fe4000fffe0ff */
[----:B--2---:R-:W-:Y:S02]  /*3b60*/  UISETP.NE.U32.AND UP2, UPT, UR8, URZ, UPT ;  /* 0x000000ff0800728c */ /* 0x004fe4000bf45070 */
[----:B------:R-:W-:Y:S02]  /*3b70*/  UIADD3 UR33, UPT, UPT, UR7, 0x50, URZ ;  /* 0x0000005007217890 */ /* 0x000fe4000fffe0ff */
[----:B----4-:R-:W-:Y:S01]  /*3b80*/  UISETP.NE.U32.AND UP3, UPT, UR4, URZ, UPT ;  /* 0x000000ff0400728c */ /* 0x010fe2000bf65070 */
[----:B------:R-:W2:Y:S01]  /*3b90*/  LDC R18, c[0x0][0xb20] ;  /* 0x0002c800ff127b82 */ /* 0x000ea20000000800 */
[----:B-1----:R-:W-:Y:S01]  /*3ba0*/  ISETP.NE.AND P1, PT, R0, 0x1, PT ;  /* 0x000000010000780c */ /* 0x002fe20003f25270 */
[----:B------:R-:W-:-:S02]  /*3bb0*/  UISETP.NE.AND.EX UP2, UPT, UR9, URZ, UPT, UP2 ;  /* 0x000000ff0900728c */ /* 0x000fc4000bf45320 */
[----:B------:R-:W-:Y:S02]  /*3bc0*/  UIADD3 UR25, UPT, UPT, UR7, 0x58, URZ ;  /* 0x0000005807197890 */ /* 0x000fe4000fffe0ff */
[----:B------:R-:W-:Y:S02]  /*3bd0*/  UIADD3 UR17, UPT, UPT, UR7, 0x60, URZ ;  /* 0x0000006007117890 */ /* 0x000fe4000fffe0ff */
[----:B------:R-:W1:Y:S01]  /*3be0*/  LDC.64 R32, c[0x0][0x348] ;  /* 0x0000d200ff207b82 */ /* 0x000e620000000a00 */
[----:B------:R-:W-:Y:S02]  /*3bf0*/  UPRMT UR13, UR37, 0x654, UR13 ;  /* 0x00000654250d7896 */ /* 0x000fe4000800000d */
[----:B------:R-:W-:-:S05]  /*3c00*/  UISETP.NE.AND.EX UP3, UPT, UR5, URZ, UPT, UP3 ;  /* 0x000000ff0500728c */ /* 0x000fca000bf65330 */
[----:B------:R-:W4:Y:S08]  /*3c10*/  LDC.64 R16, c[0x0][0xb10] ;  /* 0x0002c400ff107b82 */ /* 0x000f300000000a00 */
[----:B------:R-:W1:Y:S08]  /*3c20*/  LDC.64 R6, c[0x0][0xb18] ;  /* 0x0002c600ff067b82 */ /* 0x000e700000000a00 */
[----:B------:R-:W1:Y:S08]  /*3c30*/  LDC.64 R4, c[0x0][0xb28] ;  /* 0x0002ca00ff047b82 */ /* 0x000e700000000a00 */
[----:B--23--:R-:W1:Y:S02]  /*3c40*/  LDC R22, c[0x0][0x374] ;  /* 0x0000dd00ff167b82 */ /* 0x00ce640000000800 */
.L_x_79:
[C---:B------:R-:W-:Y:S02]  /*3c50*/  LEA R0, R30.reuse, UR7, 0x3 ;  /* 0x000000071e007c11 */ /* 0x040fe4000f8e18ff */
[----:B------:R-:W-:Y:S02]  /*3c60*/  SHF.L.U32 R3, R29, 0x1f, RZ ;  /* 0x0000001f1d037819 */ /* 0x000fe400000006ff */
[----:B------:R-:W-:Y:S02]  /*3c70*/  LEA R24, R30, UR7, 0x4 ;  /* 0x000000071e187c11 */ /* 0x000fe4000f8e20ff */
[----:B--2---:R-:W2:Y:S02]  /*3c80*/  SYNCS.PHASECHK.TRANS64.TRYWAIT P0, [R0+URZ+0xa0], R3 ;  /* 0x0000a003000075a7 */ /* 0x004ea400080011ff */
[----:B--2---:R-:W-:Y:S05]  /*3c90*/  @!P0 BRA `(.L_x_69) ;  /* 0x0000005800d48947 */ /* 0x004fea0003800000 */
.L_x_155:
[----:B------:R-:W-:Y:S01]  /*3ca0*/  ISETP.GE.AND P0, PT, R40, 0x1, PT ;  /* 0x000000012800780c */ /* 0x000fe20003f06270 */
[----:B------:R-:W3:Y:S01]  /*3cb0*/  LDS.128 R24, [R24+0x130] ;  /* 0x0001300018187984 */ /* 0x000ee20000000c00 */
[----:B--2---:R-:W-:Y:S01]  /*3cc0*/  VIADD R0, R0, 0xb0 ;  /* 0x000000b000007836 */ /* 0x004fe20000000000 */
[----:B------:R-:W-:Y:S01]  /*3cd0*/  @!PT LDS RZ, [RZ] ;  /* 0x00000000fffff984 */ /* 0x000fe20000000800 */
[----:B------:R-:W-:Y:S01]  /*3ce0*/  @!PT LDS RZ, [RZ] ;  /* 0x00000000fffff984 */ /* 0x000fe20000000800 */
[----:B------:R-:W-:Y:S01]  /*3cf0*/  @!PT LDS RZ, [RZ] ;  /* 0x00000000fffff984 */ /* 0x000fe20000000800 */
[----:B------:R-:W-:Y:S01]  /*3d00*/  @!PT LDS RZ, [RZ] ;  /* 0x00000000fffff984 */ /* 0x000fe20000000800 */
[----:B------:R2:W-:Y:S06]  /*3d10*/  MEMBAR.ALL.CTA ;  /* 0x0000000000007992 */ /* 0x0005ec0000008000 */
[----:B--2---:R-:W2:Y:S01]  /*3d20*/  FENCE.VIEW.ASYNC.S ;  /* 0x00000000000073c6 */ /* 0x004ea20000000000 */
[----:B------:R-:W-:Y:S04]  /*3d30*/  PRMT R0, RZ, 0x654, R0 ;  /* 0x00000654ff007816 */ /* 0x000fe80000000000 */
[----:B--2---:R2:W-:Y:S01]  /*3d40*/  SYNCS.ARRIVE.TRANS64.RED.A1T0 RZ, [R0+URZ], RZ ;  /* 0x000000ff00ff79a7 */ /* 0x0045e200081004ff */
[----:B---3--:R-:W-:Y:S11]  /*3d50*/  LOP3.LUT P3, RZ, R26, 0x1, RZ, 0xc0, !PT ;  /* 0x000000011aff7812 */ /* 0x008ff6000786c0ff */
[----:B------:R-:W-:Y:S02]  /*3d60*/  @!UPT UIADD3 URZ, UPT, UPT, URZ, URZ, URZ ;  /* 0x000000fffffff290 */ /* 0x000fe4000fffe0ff */
[----:B------:R-:W-:Y:S02]  /*3d70*/  @P3 MOV R13, R24 ;  /* 0x00000018000d3202 */ /* 0x000fe40000000f00 */
[----:B------:R-:W-:Y:S01]  /*3d80*/  @P3 LOP3.LUT R8, R25, 0xffff, RZ, 0xc0, !PT ;  /* 0x0000ffff19083812 */ /* 0x000fe200078ec0ff */
[----:B--2---:R-:W-:Y:S06]  /*3d90*/  @!P0 BRA `(.L_x_70) ;  /* 0x0000000000a48947 */ /* 0x004fec0003800000 */
[----:B-1----:R-:W-:Y:S01]  /*3da0*/  IMAD.HI.U32 R35, R22, R7, RZ ;  /* 0x0000000716237227 */ /* 0x002fe200078e00ff */
[----:B------:R-:W-:Y:S02]  /*3db0*/  ISETP.NE.AND P0, PT, R6, 0x1, PT ;  /* 0x000000010600780c */ /* 0x000fe40003f05270 */
[----:B------:R-:W-:Y:S01]  /*3dc0*/  ISETP.NE.AND P2, PT, R40, 0x1, PT ;  /* 0x000000012800780c */ /* 0x000fe20003f45270 */
[----:B----4-:R-:W-:Y:S01]  /*3dd0*/  IMAD.HI.U32 R34, R19, R16, RZ ;  /* 0x0000001013227227 */ /* 0x010fe200078e00ff */
[----:B------:R-:W-:Y:S02]  /*3de0*/  SHF.R.U32.HI R35, RZ, R18, R35 ;  /* 0x00000012ff237219 */ /* 0x000fe40000011623 */
[----:B------:R-:W-:Y:S01]  /*3df0*/  ISETP.NE.AND P4, PT, R2, 0x1, PT ;  /* 0x000000010200780c */ /* 0x000fe20003f85270 */
[----:B------:R-:W-:Y:S01]  /*3e00*/  IMAD.HI.U32 R36, R13, R16, RZ ;  /* 0x000000100d247227 */ /* 0x000fe200078e00ff */
[----:B------:R-:W-:Y:S02]  /*3e10*/  SHF.R.U32.HI R34, RZ, R17, R34 ;  /* 0x00000011ff227219 */ /* 0x000fe40000011622 */
[----:B------:R-:W-:Y:S01]  /*3e20*/  SEL R3, R22, R35, !P0 ;  /* 0x0000002316037207 */ /* 0x000fe20004000000 */
[C---:B------:R-:W-:Y:S01]  /*3e30*/  IMAD.HI.U32 R35, R8.reuse, R7, RZ ;  /* 0x0000000708237227 */ /* 0x040fe200078e00ff */
[----:B------:R-:W-:Y:S02]  /*3e40*/  SEL R11, R19, R34, !P4 ;  /* 0x00000022130b7207 */ /* 0x000fe40006000000 */
[----:B------:R-:W-:Y:S01]  /*3e50*/  SHF.R.U32.HI R36, RZ, R17, R36 ;  /* 0x00000011ff247219 */ /* 0x000fe20000011624 */
[----:B------:R-:W-:Y:S01]  /*3e60*/  IMAD.HI.U32 R38, R3, R4, RZ ;  /* 0x0000000403267227 */ /* 0x000fe200078e00ff */
[----:B------:R-:W-:Y:S03]  /*3e70*/  SHF.R.U32.HI R35, RZ, R18, R35 ;  /* 0x00000012ff237219 */ /* 0x000fe60000011623 */
[----:B------:R-:W-:Y:S01]  /*3e80*/  IMAD.HI.U32 R34, R11, R4, RZ ;  /* 0x000000040b227227 */ /* 0x000fe200078e00ff */
[----:B------:R-:W-:Y:S02]  /*3e90*/  @P2 SHF.R.U32.HI R3, RZ, R5, R38 ;  /* 0x00000005ff032219 */ /* 0x000fe40000011626 */
[----:B------:R-:W-:Y:S02]  /*3ea0*/  SEL R9, R8, R35, !P0 ;  /* 0x0000002308097207 */ /* 0x000fe40004000000 */
[----:B------:R-:W-:Y:S01]  /*3eb0*/  @P2 SHF.R.U32.HI R11, RZ, R5, R34 ;  /* 0x00000005ff0b2219 */ /* 0x000fe20000011622 */
[C---:B------:R-:W-:Y:S01]  /*3ec0*/  IMAD R10, R40.reuse, R3, RZ ;  /* 0x00000003280a7224 */ /* 0x040fe200078e02ff */
[----:B------:R-:W-:Y:S01]  /*3ed0*/  SEL R3, R13, R36, !P4 ;  /* 0x000000240d037207 */ /* 0x000fe20006000000 */
[C---:B------:R-:W-:Y:S03]  /*3ee0*/  IMAD.HI.U32 R14, R9.reuse, R4, RZ ;  /* 0x00000004090e7227 */ /* 0x040fe600078e00ff */
[----:B------:R-:W-:Y:S01]  /*3ef0*/  ISETP.GE.AND P0, PT, R9, R10, PT ;  /* 0x0000000a0900720c */ /* 0x000fe20003f06270 */
[C---:B------:R-:W-:Y:S01]  /*3f00*/  IMAD R12, R40.reuse, R11, RZ ;  /* 0x0000000b280c7224 */ /* 0x040fe200078e02ff */
[-C--:B------:R-:W-:Y:S04]  /*3f10*/  SHF.R.U32.HI R14, RZ, R5.reuse, R14 ;  /* 0x00000005ff0e7219 */ /* 0x080fe8000001160e */
[----:B------:R-:W-:Y:S02]  /*3f20*/  ISETP.GE.OR P0, PT, R3, R12, P0 ;  /* 0x0000000c0300720c */ /* 0x000fe40000706670 */
[----:B------:R-:W-:Y:S05]  /*3f30*/  SEL R15, R9, R14, !P2 ;  /* 0x0000000e090f7207 */ /* 0x000fea0005000000 */
[----:B------:R-:W-:Y:S04]  /*3f40*/  IMAD.MOV R14, RZ, RZ, -R15 ;  /* 0x000000ffff0e7224 */ /* 0x000fe800078e0a0f */
[----:B------:R-:W-:Y:S02]  /*3f50*/  IMAD R14, R40, R14, R9 ;  /* 0x0000000e280e7224 */ /* 0x000fe400078e0209 */
[C---:B------:R-:W-:Y:S05]  /*3f60*/  @!P0 IMAD.HI.U32 R10, R3.reuse, R4, RZ ;  /* 0x00000004030a8227 */ /* 0x040fea00078e00ff */
[----:B------:R-:W-:Y:S04]  /*3f70*/  @!P0 SHF.R.U32.HI R10, RZ, R5, R10 ;  /* 0x00000005ff0a8219 */ /* 0x000fe8000001160a */
[----:B------:R-:W-:Y:S01]  /*3f80*/  @!P0 SEL R0, R3, R10, !P2 ;  /* 0x0000000a03008207 */ /* 0x000fe20005000000 */
[----:B------:R-:W-:Y:S03]  /*3f90*/  IMAD.MOV R10, RZ, RZ, -R3 ;  /* 0x000000ffff0a7224 */ /* 0x000fe600078e0a03 */
[----:B------:R-:W-:Y:S01]  /*3fa0*/  @!P0 IADD3 R15, PT, PT, R15, -R0, RZ ;  /* 0x800000000f0f8210 */ /* 0x000fe20007ffe0ff */
[----:B------:R-:W-:Y:S01]  /*3fb0*/  @!P0 IMAD R0, R11, R14, R0 ;  /* 0x0000000e0b008224 */ /* 0x000fe200078e0200 */
[----:B------:R-:W-:Y:S01]  /*3fc0*/  IADD3 R11, PT, PT, -R9, RZ, RZ ;  /* 0x000000ff090b7210 */ /* 0x000fe20007ffe1ff */
[----:B------:R-:W-:Y:S02]  /*3fd0*/  IMAD R13, R2, R10, R13 ;  /* 0x0000000a020d7224 */ /* 0x000fe400078e020d */
[----:B------:R-:W-:Y:S02]  /*3fe0*/  @!P0 IMAD R9, R15, R40, R3 ;  /* 0x000000280f098224 */ /* 0x000fe400078e0203 */
[----:B------:R-:W-:Y:S02]  /*3ff0*/  @!P0 IMAD.MOV.U32 R3, RZ, RZ, R0 ;  /* 0x000000ffff038224 */ /* 0x000fe400078e0000 */
[----:B------:R-:W-:Y:S02]  /*4000*/  IMAD R8, R6, R11, R8 ;  /* 0x0000000b06087224 */ /* 0x000fe400078e0208 */
[----:B------:R-:W-:Y:S02]  /*4010*/  IMAD R13, R3, R2, R13 ;  /* 0x00000002030d7224 */ /* 0x000fe400078e020d */
[----:B------:R-:W-:Y:S02]  /*4020*/  IMAD R8, R9, R6, R8 ;  /* 0x0000000609087224 */ /* 0x000fe400078e0208 */
.L_x_70:
[----:B------:R-:W-:Y:S05]  /*4030*/  BRA.U UP1, `(.L_x_71) ;  /* 0x0000000101107547 */ /* 0x000fea000b800000 */
[----:B------:R-:W-:Y:S04]  /*4040*/  MOV R0, UR6 ;  /* 0x0000000600007c02 */ /* 0x000fe80008000f00 */
[----:B------:R-:W-:Y:S04]  /*4050*/  SHF.L.U32 R3, R0, 0x1f, RZ ;  /* 0x0000001f00037819 */ /* 0x000fe800000006ff */
[----:B------:R-:W2:Y:S02]  /*4060*/  SYNCS.PHASECHK.TRANS64.TRYWAIT P0, [UR7+0x98], R3 ;  /* 0x00009803ff0075a7 */ /* 0x000ea40008001107 */
[----:B--2---:R-:W-:Y:S05]  /*4070*/  @!P0 BRA `(.L_x_72) ;  /* 0x0000005400f08947 */ /* 0x004fea0003800000 */
.L_x_71:
[----:B------:R-:W-:Y:S02]  /*4080*/  R2UR UR35, R21 ;  /* 0x00000000152372ca */ /* 0x000fe400000e0000 */
[----:B------:R-:W-:Y:S02]  /*4090*/  R2UR UR34, R20 ;  /* 0x00000000142272ca */ /* 0x000fe400000e0000 */
[----:B------:R-:W-:Y:S02]  /*40a0*/  ISETP.NE.U32.AND P2, PT, RZ, UR4, PT ;  /* 0x00000004ff007c0c */ /* 0x000fe4000bf45070 */
[----:B------:R-:W-:Y:S02]  /*40b0*/  SHF.L.U32 R12, R31, 0x1f, RZ ;  /* 0x0000001f1f0c7819 */ /* 0x000fe400000006ff */
[----:B------:R-:W-:Y:S05]  /*40c0*/  ISETP.NE.AND.EX P2, PT, RZ, UR5, PT, P2 ;  /* 0x00000005ff007c0c */ /* 0x000fea000bf45320 */
[----:B------:R-:W-:Y:S02]  /*40d0*/  USHF.L.U32 UR35, UR35, 0x6, URZ ;  /* 0x0000000623237899 */ /* 0x000fe400080006ff */
[----:B------:R-:W-:Y:S01]  /*40e0*/  USHF.L.U32 UR34, UR34, 0x8, URZ ;  /* 0x0000000822227899 */ /* 0x000fe200080006ff */
[----:B------:R-:W-:Y:S11]  /*40f0*/  BRA.U !UP3, `(.L_x_73) ;  /* 0x000000010b347547 */ /* 0x000ff6000b800000 */
[----:B------:R-:W-:Y:S01]  /*4100*/  UPLOP3.LUT UP0, UPT, UPT, UPT, UP2, 0x80, 0x8 ;  /* 0x000000000008789c */ /* 0x000fe20003f0f020 */
[----:B--2---:R-:W-:Y:S02]  /*4110*/  HFMA2 R0, -RZ, RZ, 0, 5.9604644775390625e-08 ;  /* 0x00000001ff007431 */ /* 0x004fe400000001ff */
[----:B------:R-:W-:Y:S03]  /*4120*/  IMAD.MOV.U32 R91, RZ, RZ, 0x1 ;  /* 0x00000001ff5b7424 */ /* 0x000fe600078e00ff */
[----:B------:R-:W-:Y:S05]  /*4130*/  PLOP3.LUT P0, PT, PT, PT, UP0, 0x80, 0x8 ;  /* 0x000000000008781c */ /* 0x000fea0003f0f008 */
[----:B------:R-:W2:Y:S01]  /*4140*/  @UP0 LDCU.64 UR10, c[0x0][0x888] ;  /* 0x00011100ff0a07ac */ /* 0x000ea20008000a00 */
[----:B------:R-:W-:Y:S07]  /*4150*/  @UP0 UIMAD UR8, UR36, UR4, URZ ;  /* 0x00000004240802a4 */ /* 0x000fee000f8e02ff */
[----:B------:R-:W-:Y:S01]  /*4160*/  @!P0 PRMT R91, R0, 0x7610, R91 ;  /* 0x00007610005b8816 */ /* 0x000fe2000000005b */
[----:B--2---:R-:W-:Y:S03]  /*4170*/  @UP0 UIMAD.WIDE UR10, UR8, 0x4, UR10 ;  /* 0x00000004080a08a5 */ /* 0x004fe6000f8e020a */
[----:B------:R-:W2:Y:S03]  /*4180*/  @!UP0 LDCU UR8, c[0x0][0x880] ;  /* 0x00011000ff0887ac */ /* 0x000ea60008000800 */
[----:B------:R-:W-:Y:S01]  /*4190*/  IMAD.U32 R10, RZ, RZ, UR10 ;  /* 0x0000000aff0a7e24 */ /* 0x000fe2000f8e00ff */
[----:B------:R-:W-:Y:S05]  /*41a0*/  MOV R11, UR11 ;  /* 0x0000000b000b7c02 */ /* 0x000fea0008000f00 */
[----:B-----5:R3:W5:Y:S02]  /*41b0*/  @P0 LDG.E R50, desc[UR46][R10.64] ;  /* 0x0000002e0a320981 */ /* 0x020764000c1e1900 */
[----:B--23--:R-:W-:Y:S07]  /*41c0*/  @!P0 IMAD.U32 R50, RZ, RZ, UR8 ;  /* 0x00000008ff328e24 */ /* 0x00cfee000f8e00ff */
.L_x_73:
[----:B-----5:R-:W-:Y:S01]  /*41d0*/  @!P2 ISETP.EQ.AND P0, PT, R50, RZ, PT ;  /* 0x000000ff3200a20c */ /* 0x020fe20003f02270 */
[----:B------:R-:W-:Y:S01]  /*41e0*/  @!UPT UIADD3 URZ, UPT, UPT, URZ, URZ, URZ ;  /* 0x000000fffffff290 */ /* 0x000fe2000fffe0ff */
[----:B------:R-:W-:Y:S11]  /*41f0*/  @!P2 BRA `(.L_x_74) ;  /* 0x000000000014a947 */ /* 0x000ff60003800000 */
[----:B------:R-:W-:Y:S02]  /*4200*/  LOP3.LUT P2, RZ, R91, 0xff, RZ, 0xc0, !PT ;  /* 0x000000ff5bff7812 */ /* 0x000fe4000784c0ff */
[----:B------:R-:W-:Y:S04]  /*4210*/  PLOP3.LUT P0, PT, PT, PT, UP0, 0x80, 0x8 ;  /* 0x000000000008781c */ /* 0x000fe80003f0f008 */
[----:B------:R-:W-:Y:S07]  /*4220*/  PLOP3.LUT P0, PT, P0, PT, PT, 0x8, 0x80 ;  /* 0x000000000080781c */ /* 0x000fee000070e170 */
[----:B------:R-:W-:Y:S11]  /*4230*/  @P2 ISETP.EQ.AND P0, PT, R50, RZ, PT ;  /* 0x000000ff3200220c */ /* 0x000ff60003f02270 */
[----:B------:R-:W-:Y:S02]  /*4240*/  @!UPT UIADD3 URZ, UPT, UPT, URZ, URZ, URZ ;  /* 0x000000fffffff290 */ /* 0x000fe4000fffe0ff */
.L_x_74:
[----:B------:R-:W3:Y:S01]  /*4250*/  SYNCS.PHASECHK.TRANS64.TRYWAIT P2, [UR7+0x70], R12 ;  /* 0x0000700cff0075a7 */ /* 0x000ee20008041107 */
[----:B------:R-:W-:Y:S04]  /*4260*/  ELECT P4, URZ, PT ;  /* 0x0000000000ff782f */ /* 0x000fe80003880000 */
[----:B------:R-:W-:Y:S11]  /*4270*/  PLOP3.LUT P4, PT, P0, P4, PT, 0xf2, 0x2f ;  /* 0x00000000002f781c */ /* 0x000ff60000789e72 */
[----:B------:R-:W-:Y:S02]  /*4280*/  @!UPT UIADD3 URZ, UPT, UPT, URZ, URZ, URZ ;  /* 0x000000fffffff290 */ /* 0x000fe4000fffe0ff */
[----:B-1----:R-:W-:Y:S05]  /*4290*/  @!P4 IADD3 R9, P0, PT, R32, 0x580, RZ ;  /* 0x000005802009c810 */ /* 0x002fea0007f1e0ff */
[----:B--2---:R-:W-:Y:S01]  /*42a0*/  @!P4 IMAD.X R0, RZ, RZ, R33, P0 ;  /* 0x000000ffff00c224 */ /* 0x004fe200000e0621 */
[----:B---3--:R-:W-:Y:S07]  /*42b0*/  @!P2 BRA `(.L_x_75) ;  /* 0x000000540078a947 */ /* 0x008fee0003800000 */
.L_x_158:
[----:B------:R-:W-:Y:S01]  /*42c0*/  @!P4 R2UR UR8, R0 ;  /* 0x000000000008c2ca */ /* 0x000fe200000e0000 */
[----:B------:R-:W-:Y:S01]  /*42d0*/  VOTEU.ALL UP1, P4 ;  /* 0x0000000000ff7886 */ /* 0x000fe20002020000 */
[----:B------:R-:W-:Y:S01]  /*42e0*/  @!P4 R2UR UR9, R9 ;  /* 0x000000000909c2ca */ /* 0x000fe200000e0000 */
[----:B------:R-:W-:Y:S01]  /*42f0*/  @!P4 IMAD.MOV.U32 R0, RZ, RZ, 0x1000 ;  /* 0x00001000ff00c424 */ /* 0x000fe200078e00ff */
[----:B------:R-:W-:Y:S01]  /*4300*/  UMOV UR10, 0x0 ;  /* 0x00000000000a7882 */ /* 0x000fe20000000000 */
[----:B------:R-:W-:Y:S01]  /*4310*/  UMOV UR11, 0x10000000 ;  /* 0x10000000000b7882 */ /* 0x000fe20000000000 */
[----:B------:R-:W-:Y:S01]  /*4320*/  @!UP1 UIADD3 UR32, UPT, UPT, UR7, 0x200, URZ ;  /* 0x0000020007209890 */ /* 0x000fe2000fffe0ff */
[----:B------:R-:W-:Y:S01]  /*4330*/  @!P4 IADD3 R9, P0, PT, R32, 0x580, RZ ;  /* 0x000005802009c810 */ /* 0x000fe20007f1e0ff */
[----:B------:R-:W-:Y:S05]  /*4340*/  VOTEU.ALL UP1, P4 ;  /* 0x0000000000ff7886 */ /* 0x000fea0002020000 */
[----:B------:R-:W-:Y:S01]  /*4350*/  IMAD.U32 R11, RZ, RZ, UR8 ;  /* 0x00000008ff0b7e24 */ /* 0x000fe2000f8e00ff */
[----:B------:R-:W-:Y:S01]  /*4360*/  UPRMT UR8, UR37, 0x654, UR33 ;  /* 0x0000065425087896 */ /* 0x000fe20008000021 */
[----:B------:R-:W-:Y:S03]  /*4370*/  IMAD.U32 R10, RZ, RZ, UR9 ;  /* 0x00000009ff0a7e24 */ /* 0x000fe6000f8e00ff */
[----:B------:R-:W-:Y:S02]  /*4380*/  @!P4 R2UR UR15, R11 ;  /* 0x000000000b0fc2ca */ /* 0x000fe400000e0000 */
[----:B------:R-:W-:Y:S11]  /*4390*/  @!P4 R2UR UR14, R10 ;  /* 0x000000000a0ec2ca */ /* 0x000ff600000e0000 */
[----:B------:R-:W-:Y:S02]  /*43a0*/  @!UPT UIADD3 URZ, UPT, UPT, URZ, URZ, URZ ;  /* 0x000000fffffff290 */ /* 0x000fe4000fffe0ff */
[----:B------:R2:W-:Y:S01]  /*43b0*/  @!UP1 UTMALDG.3D [UR32], [UR14], desc[UR10] ;  /* 0x00000a200e0095b4 */ /* 0x0005e20008011000 */
[----:B------:R3:W-:Y:S01]  /*43c0*/  @!P4 SYNCS.ARRIVE.TRANS64.RED.A0TR RZ, [UR7+0x50], R0 ;  /* 0x00005000ffffc9a7 */ /* 0x0007e20008300407 */
[----:B------:R-:W-:Y:S01]  /*43d0*/  SYNCS.ARRIVE.TRANS64.RED.A1T0 RZ, [UR8], RZ ;  /* 0x000000ffffff79a7 */ /* 0x000fe20008100408 */
[----:B---3--:R-:W-:Y:S01]  /*43e0*/  @!P4 IMAD.X R0, RZ, RZ, R33, P0 ;  /* 0x000000ffff00c224 */ /* 0x008fe200000e0621 */
[----:B------:R-:W3:Y:S02]  /*43f0*/  SYNCS.PHASECHK.TRANS64.TRYWAIT P2, [UR7+0x78], R12 ;  /* 0x0000780cff0075a7 */ /* 0x000ee40008041107 */
[----:B--23--:R-:W-:Y:S05]  /*4400*/  @!P2 BRA `(.L_x_76) ;  /* 0x00000054003ca947 */ /* 0x00cfea0003800000 */
.L_x_160:
        /* <DEDUP_REMOVED lines=8> */
[----:B------:R-:W-:Y:S01]  /*4490*/  @!UP1 UIADD3 UR24, UPT, UPT, UR7, 0x1200, URZ ;  /* 0x0000120007189890 */ /* 0x000fe2000fffe0ff */
[----:B------:R-:W-:Y:S01]  /*44a0*/  VOTEU.ALL UP1, P4 ;  /* 0x0000000000ff7886 */ /* 0x000fe20002020000 */
[----:B------:R-:W-:Y:S01]  /*44b0*/  UMOV UR27, UR35 ;  /* 0x00000023001b7c82 */ /* 0x000fe20008000000 */
[----:B------:R-:W-:Y:S02]  /*44c0*/  UMOV UR28, UR36 ;  /* 0x00000024001c7c82 */ /* 0x000fe40008000000 */
[----:B------:R-:W-:Y:S01]  /*44d0*/  IMAD.U32 R11, RZ, RZ, UR8 ;  /* 0x00000008ff0b7e24 */ /* 0x000fe2000f8e00ff */
[----:B------:R-:W-:Y:S01]  /*44e0*/  UPRMT UR8, UR37, 0x654, UR25 ;  /* 0x0000065425087896 */ /* 0x000fe20008000019 */
[----:B------:R-:W-:Y:S02]  /*44f0*/  IMAD.U32 R10, RZ, RZ, UR9 ;  /* 0x00000009ff0a7e24 */ /* 0x000fe4000f8e00ff */
[----:B------:R-:W-:Y:S01]  /*4500*/  @!P4 IMAD.X R20, RZ, RZ, R33, P0 ;  /* 0x000000ffff14c224 */ /* 0x000fe200000e0621 */
[----:B------:R-:W-:Y:S02]  /*4510*/  @!P4 R2UR UR15, R11 ;  /* 0x000000000b0fc2ca */ /* 0x000fe400000e0000 */
[----:B------:R-:W-:Y:S11]  /*4520*/  @!P4 R2UR UR14, R10 ;  /* 0x000000000a0ec2ca */ /* 0x000ff600000e0000 */
[----:B------:R-:W-:Y:S02]  /*4530*/  @!UPT UIADD3 URZ, UPT, UPT, URZ, URZ, URZ ;  /* 0x000000fffffff290 */ /* 0x000fe4000fffe0ff */
[----:B------:R2:W-:Y:S01]  /*4540*/  @!UP1 UTMALDG.3D [UR24], [UR14], desc[UR10] ;  /* 0x00000a180e0095b4 */ /* 0x0005e20008011000 */
[----:B------:R2:W-:Y:S01]  /*4550*/  @!P4 SYNCS.ARRIVE.TRANS64.RED.A0TR RZ, [UR7+0x58], R0 ;  /* 0x00005800ffffc9a7 */ /* 0x0005e20008300407 */
[----:B------:R-:W-:Y:S01]  /*4560*/  SYNCS.ARRIVE.TRANS64.RED.A1T0 RZ, [UR8], RZ ;  /* 0x000000ffffff79a7 */ /* 0x000fe20008100408 */
[----:B------:R-:W3:Y:S02]  /*4570*/  SYNCS.PHASECHK.TRANS64.TRYWAIT P2, [UR7+0x80], R12 ;  /* 0x0000800cff0075a7 */ /* 0x000ee40008041107 */
[----:B--23--:R-:W-:Y:S05]  /*4580*/  @!P2 BRA `(.L_x_77) ;  /* 0x0000005000f4a947 */ /* 0x00cfea0003800000 */
.L_x_162:
[----:B------:R-:W2:Y:S01]  /*4590*/  LDC.64 R14, c[0x0][0xb10] ;  /* 0x0002c400ff0e7b82 */ /* 0x000ea20000000a00 */
[----:B------:R-:W-:Y:S01]  /*45a0*/  @!P4 R2UR UR8, R20 ;  /* 0x000000001408c2ca */ /* 0x000fe200000e0000 */
[----:B------:R-:W-:Y:S01]  /*45b0*/  VOTEU.ALL UP1, P4 ;  /* 0x0000000000ff7886 */ /* 0x000fe20002020000 */
[----:B------:R-:W-:Y:S01]  /*45c0*/  @!P4 R2UR UR9, R21 ;  /* 0x000000001509c2ca */ /* 0x000fe200000e0000 */
[----:B------:R-:W-:Y:S01]  /*45d0*/  UMOV UR10, 0x0 ;  /* 0x00000000000a7882 */ /* 0x000fe20000000000 */
[----:B------:R-:W-:Y:S03]  /*45e0*/  UMOV UR11, 0x10000000 ;  /* 0x10000000000b7882 */ /* 0x000fe60000000000 */
[----:B------:R-:W3:Y:S01]  /*45f0*/  LDC.64 R10, c[0x0][0xb18] ;  /* 0x0002c600ff0a7b82 */ /* 0x000ee20000000a00 */
[----:B------:R-:W-:Y:S01]  /*4600*/  @!UP1 UIADD3 UR18, UPT, UPT, UR34, 0x80, URZ ;  /* 0x0000008022129890 */ /* 0x000fe2000fffe0ff */
[----:B------:R-:W-:Y:S01]  /*4610*/  @P3 SHF.R.U32.HI R28, RZ, 0x10, R25 ;  /* 0x00000010ff1c3819 */ /* 0x000fe20000011619 */
[----:B------:R-:W-:Y:S01]  /*4620*/  @!UP1 UIADD3 UR16, UPT, UPT, UR7, 0x2200, URZ ;  /* 0x0000220007109890 */ /* 0x000fe2000fffe0ff */
[----:B------:R-:W-:Y:S01]  /*4630*/  VIADD R30, R30, 0x1 ;  /* 0x000000011e1e7836 */ /* 0x000fe20000000000 */
[----:B------:R-:W-:Y:S03]  /*4640*/  VOTEU.ALL UP1, P4 ;  /* 0x0000000000ff7886 */ /* 0x000fe60002020000 */
[----:B------:R-:W5:Y:S01]  /*4650*/  @!P1 LDC R0, c[0x0][0xb20] ;  /* 0x0002c800ff009b82 */ /* 0x000f620000000800 */
[----:B------:R-:W-:Y:S01]  /*4660*/  UMOV UR19, UR35 ;  /* 0x0000002300137c82 */ /* 0x000fe20008000000 */
[----:B------:R-:W-:Y:S01]  /*4670*/  IMAD.U32 R21, RZ, RZ, UR8 ;  /* 0x00000008ff157e24 */ /* 0x000fe2000f8e00ff */
[----:B------:R-:W-:Y:S05]  /*4680*/  UMOV UR20, UR36 ;  /* 0x0000002400147c82 */ /* 0x000fea0008000000 */
[----:B-1----:R-:W1:Y:S01]  /*4690*/  @!P1 LDC R3, c[0x0][0xb0c] ;  /* 0x0002c300ff039b82 */ /* 0x002e620000000800 */
[----:B------:R-:W-:Y:S01]  /*46a0*/  IMAD.U32 R20, RZ, RZ, UR9 ;  /* 0x00000009ff147e24 */ /* 0x000fe2000f8e00ff */
[----:B------:R-:W-:Y:S01]  /*46b0*/  UPRMT UR8, UR37, 0x654, UR17 ;  /* 0x0000065425087896 */ /* 0x000fe20008000011 */
[----:B------:R-:W-:Y:S03]  /*46c0*/  @!P4 R2UR UR15, R21 ;  /* 0x00000000150fc2ca */ /* 0x000fe600000e0000 */
[----:B------:R-:W-:Y:S01]  /*46d0*/  @!P4 R2UR UR14, R20 ;  /* 0x00000000140ec2ca */ /* 0x000fe200000e0000 */
[----:B------:R-:W-:Y:S11]  /*46e0*/  @!P4 IMAD.MOV.U32 R20, RZ, RZ, 0x1000 ;  /* 0x00001000ff14c424 */ /* 0x000ff600078e00ff */
[----:B------:R-:W-:Y:S01]  /*46f0*/  @!UPT UIADD3 URZ, UPT, UPT, URZ, URZ, URZ ;  /* 0x000000fffffff290 */ /* 0x000fe2000fffe0ff */
[----:B------:R1:W-:Y:S01]  /*4700*/  @!UP1 UTMALDG.3D [UR16], [UR14], desc[UR10] ;  /* 0x00000a100e0095b4 */ /* 0x0003e20008011000 */
[----:B------:R1:W-:Y:S02]  /*4710*/  @!P4 SYNCS.ARRIVE.TRANS64.RED.A0TR RZ, [UR7+0x60], R20 ;  /* 0x00006014ffffc9a7 */ /* 0x0003e40008300407 */
[----:B-1----:R-:W-:Y:S01]  /*4720*/  @!P1 ISETP.NE.AND P2, PT, R3, 0x1, PT ;  /* 0x000000010300980c */ /* 0x002fe20003f45270 */
[C---:B--2---:R-:W-:Y:S01]  /*4730*/  @!P1 IMAD.HI.U32 R14, R13.reuse, R14, RZ ;  /* 0x0000000e0d0e9227 */ /* 0x044fe200078e00ff */
[----:B---3--:R-:W-:Y:S03]  /*4740*/  @!P1 ISETP.NE.AND P0, PT, R10, 0x1, PT ;  /* 0x000000010a00980c */ /* 0x008fe60003f05270 */
[C---:B------:R-:W-:Y:S01]  /*4750*/  @!P1 IMAD.HI.U32 R11, R8.reuse, R11, RZ ;  /* 0x0000000b080b9227 */ /* 0x040fe200078e00ff */
[----:B------:R-:W-:Y:S04]  /*4760*/  @!P1 SHF.R.U32.HI R14, RZ, R15, R14 ;  /* 0x0000000fff0e9219 */ /* 0x000fe8000001160e */
[----:B-----5:R-:W-:Y:S01]  /*4770*/  @!P1 SHF.R.U32.HI R9, RZ, R0, R11 ;  /* 0x00000000ff099219 */ /* 0x020fe2000001160b */
[----:B------:R-:W-:Y:S01]  /*4780*/  SYNCS.ARRIVE.TRANS64.RED.A1T0 RZ, [UR8], RZ ;  /* 0x000000ffffff79a7 */ /* 0x000fe20008100408 */
[----:B------:R-:W-:Y:S02]  /*4790*/  @!P1 SEL R14, R13, R14, !P2 ;  /* 0x0000000e0d0e9207 */ /* 0x000fe40005000000 */
[----:B------:R-:W-:Y:S01]  /*47a0*/  @!P1 SEL R9, R8, R9, !P0 ;  /* 0x0000000908099207 */ /* 0x000fe20004000000 */
[----:B------:R-:W1:Y:S04]  /*47b0*/  SYNCS.PHASECHK.TRANS64.TRYWAIT P5, [UR7+0x88], R12 ;  /* 0x0000880cff0075a7 */ /* 0x000e6800080a1107 */
[----:B------:R-:W-:Y:S02]  /*47c0*/  @!P1 IMAD.IADD R0, R9, 0x1, -R14 ;  /* 0x0000000109009824 */ /* 0x000fe400078e0a0e */
[----:B------:R-:W-:Y:S02]  /*47d0*/  @!P1 IMAD.IADD R9, R14, 0x1, -R9 ;  /* 0x000000010e099824 */ /* 0x000fe400078e0a09 */
[----:B------:R-:W-:Y:S02]  /*47e0*/  @!P1 IMAD R13, R0, R3, R13 ;  /* 0x00000003000d9224 */ /* 0x000fe400078e020d */
[----:B------:R-:W-:Y:S01]  /*47f0*/  @!P1 IMAD R8, R9, R10, R8 ;  /* 0x0000000a09089224 */ /* 0x000fe200078e0208 */
[----:B-1----:R-:W-:Y:S06]  /*4800*/  @!P5 BRA `(.L_x_78) ;  /* 0x00000050006cd947 */ /* 0x002fec0003800000 */
.L_x_164:
[----:B-1----:R-:W-:Y:S01]  /*4810*/  @!P4 IADD3 R3, P0, PT, R32, 0x580, RZ ;  /* 0x000005802003c810 */ /* 0x002fe20007f1e0ff */
[----:B------:R-:W-:Y:S01]  /*4820*/  VOTEU.ALL UP1, P4 ;  /* 0x0000000000ff7886 */ /* 0x000fe20002020000 */
[----:B------:R-:W-:Y:S01]  /*4830*/  UMOV UR18, 0x0 ;  /* 0x0000000000127882 */ /* 0x000fe20000000000 */
[----:B------:R-:W-:Y:S01]  /*4840*/  UMOV UR19, 0x10000000 ;  /* 0x1000000000137882 */ /* 0x000fe20000000000 */
[----:B------:R-:W-:Y:S01]  /*4850*/  @!P4 R2UR UR9, R3 ;  /* 0x000000000309c2ca */ /* 0x000fe200000e0000 */
[----:B------:R-:W-:Y:S01]  /*4860*/  @!P4 IMAD.X R0, RZ, RZ, R33, P0 ;  /* 0x000000ffff00c224 */ /* 0x000fe200000e0621 */
[----:B------:R-:W-:Y:S01]  /*4870*/  @!UP1 UIADD3 UR10, UPT, UPT, UR34, 0xc0, URZ ;  /* 0x000000c0220a9890 */ /* 0x000fe2000fffe0ff */
[----:B------:R-:W-:Y:S01]  /*4880*/  ISETP.NE.AND P0, PT, R30, 0x2, PT ;  /* 0x000000021e00780c */ /* 0x000fe20003f05270 */
[----:B------:R-:W-:Y:S01]  /*4890*/  UMOV UR11, UR35 ;  /* 0x00000023000b7c82 */ /* 0x000fe20008000000 */
[----:B------:R-:W-:Y:S01]  /*48a0*/  UMOV UR12, UR36 ;  /* 0x00000024000c7c82 */ /* 0x000fe20008000000 */
[----:B------:R-:W-:Y:S01]  /*48b0*/  @!P4 R2UR UR8, R0 ;  /* 0x000000000008c2ca */ /* 0x000fe200000e0000 */
[----:B------:R-:W-:Y:S01]  /*48c0*/  IMAD.IADD R20, R8, 0x1, R83 ;  /* 0x0000000108147824 */ /* 0x000fe200078e0253 */
[----:B------:R-:W-:Y:S01]  /*48d0*/  @P3 R2UR UR36, R28 ;  /* 0x000000001c2432ca */ /* 0x000fe200000e0000 */
[----:B------:R-:W-:Y:S01]  /*48e0*/  IMAD.IADD R21, R13, 0x1, R90 ;  /* 0x000000010d157824 */ /* 0x000fe200078e025a */
[----:B------:R-:W-:Y:S02]  /*48f0*/  SEL R0, RZ, 0x1, P0 ;  /* 0x00000001ff007807 */ /* 0x000fe40000000000 */
[----:B------:R-:W-:Y:S01]  /*4900*/  LOP3.LUT R31, R31, 0x1, RZ, 0x3c, !PT ;  /* 0x000000011f1f7812 */ /* 0x000fe200078e3cff */
[----:B------:R-:W-:Y:S01]  /*4910*/  IMAD.U32 R10, RZ, RZ, UR9 ;  /* 0x00000009ff0a7e24 */ /* 0x000fe2000f8e00ff */
[----:B------:R-:W-:Y:S01]  /*4920*/  @!UP1 UIADD3 UR9, UPT, UPT, UR7, 0x68, URZ ;  /* 0x0000006807099890 */ /* 0x000fe2000fffe0ff */
[----:B------:R-:W-:Y:S02]  /*4930*/  LOP3.LUT R29, R29, R0, RZ, 0x3c, !PT ;  /* 0x000000001d1d7212 */ /* 0x000fe400078e3cff */
[----:B------:R-:W-:Y:S02]  /*4940*/  SEL R30, R30, RZ, P0 ;  /* 0x000000ff1e1e7207 */ /* 0x000fe40000000000 */
[----:B------:R-:W-:Y:S01]  /*4950*/  IMAD.U32 R11, RZ, RZ, UR8 ;  /* 0x00000008ff0b7e24 */ /* 0x000fe2000f8e00ff */
[----:B------:R-:W-:Y:S01]  /*4960*/  @!P4 R2UR UR14, R10 ;  /* 0x000000000a0ec2ca */ /* 0x000fe200000e0000 */
[----:B------:R-:W-:Y:S01]  /*4970*/  @!UP1 UIADD3 UR8, UPT, UPT, UR7, 0x3200, URZ ;  /* 0x0000320007089890 */ /* 0x000fe2000fffe0ff */
[----:B------:R-:W-:Y:S02]  /*4980*/  VOTEU.ALL UP1, P4 ;  /* 0x0000000000ff7886 */ /* 0x000fe40002020000 */
[----:B------:R-:W-:Y:S11]  /*4990*/  @!P4 R2UR UR15, R11 ;  /* 0x000000000b0fc2ca */ /* 0x000ff600000e0000 */
[----:B------:R-:W-:Y:S02]  /*49a0*/  @!UPT UIADD3 URZ, UPT, UPT, URZ, URZ, URZ ;  /* 0x000000fffffff290 */ /* 0x000fe4000fffe0ff */
[----:B------:R2:W-:Y:S01]  /*49b0*/  @!UP1 UTMALDG.3D [UR8], [UR14], desc[UR18] ;  /* 0x000012080e0095b4 */ /* 0x0005e20008011000 */
[----:B------:R2:W-:Y:S01]  /*49c0*/  @!P4 SYNCS.ARRIVE.TRANS64.RED.A0TR RZ, [UR7+0x68], R23 ;  /* 0x00006817ffffc9a7 */ /* 0x0005e20008300407 */
[----:B------:R-:W-:Y:S01]  /*49d0*/  UPLOP3.LUT UP1, UPT, UPT, UPT, UPT, 0x80, 0x8 ;  /* 0x000000000008789c */ /* 0x000fe20003f2f070 */
[----:B------:R-:W-:Y:S01]  /*49e0*/  SYNCS.ARRIVE.TRANS64.RED.A1T0 RZ, [UR13], RZ ;  /* 0x000000ffffff79a7 */ /* 0x000fe2000810040d */
[----:B------:R-:W-:Y:S09]  /*49f0*/  @P3 BRA `(.L_x_79) ;  /* 0xfffffff000943947 */ /* 0x000ff2000383ffff */
[----:B------:R-:W-:-:S04]  /*4a00*/  SHF.L.U32 R3, R31, 0x1f, RZ ;  /* 0x0000001f1f037819 */ /* 0x000fc800000006ff */
[----:B------:R-:W1:Y:S02]  /*4a10*/  SYNCS.PHASECHK.TRANS64.TRYWAIT P0, [UR7+0x70], R3 ;  /* 0x00007003ff0075a7 */ /* 0x000e640008001107 */
[----:B-1----:R-:W-:Y:S05]  /*4a20*/  @!P0 BRA `(.L_x_80) ;  /* 0x0000004c00fc8947 */ /* 0x002fea0003800000 */
.L_x_166:
[----:B------:R-:W3:Y:S02]  /*4a30*/  SYNCS.PHASECHK.TRANS64.TRYWAIT P0, [UR7+0x78], R3 ;  /* 0x00007803ff0075a7 */ /* 0x000ee40008001107 */
[----:B---3--:R-:W-:Y:S05]  /*4a40*/  @!P0 BRA `(.L_x_81) ;  /* 0x00000050000c8947 */ /* 0x008fea0003800000 */
.L_x_168:
[----:B------:R-:W3:Y:S02]  /*4a50*/  SYNCS.PHASECHK.TRANS64.TRYWAIT P0, [UR7+0x80], R3 ;  /* 0x00008003ff0075a7 */ /* 0x000ee40008001107 */
[----:B---3--:R-:W-:Y:S05]  /*4a60*/  @!P0 BRA `(.L_x_82) ;  /* 0x00000050001c8947 */ /* 0x008fea0003800000 */
.L_x_170:
[----:B-1----:R-:W-:-:S07]  /*4a70*/  MOV R0, UR7 ;  /* 0x0000000700007c02 */ /* 0x002fce0008000f00 */
.L_x_83:
[----:B-1----:R-:W-:-:S04]  /*4a80*/  SHF.L.U32 R3, R31, 0x1f, RZ ;  /* 0x0000001f1f037819 */ /* 0x002fc800000006ff */
[----:B------:R1:W3:Y:S03]  /*4a90*/  SYNCS.PHASECHK.TRANS64.TRYWAIT P0, [R0+URZ+0x88], R3 ;  /* 0x00008803000075a7 */ /* 0x0002e600080011ff */
[----:B---3--:R-:W-:Y:S05]  /*4aa0*/  @!P0 NANOSLEEP.SYNCS 0x989680 ;  /* 0x009896800000895d */ /* 0x008fea0003900000 */
[----:B------:R-:W3:Y:S02]  /*4ab0*/  @!P0 SYNCS.PHASECHK.TRANS64 P0, [R0+URZ+0x88], R3 ;  /* 0x00008803000085a7 */ /* 0x000ee400080010ff */
[----:B--23--:R-:W-:Y:S05]  /*4ac0*/  @P0 EXIT ;  /* 0x000000000000094d */ /* 0x00cfea0003800000 */
[----:B------:R-:W-:Y:S05]  /*4ad0*/  BRA `(.L_x_83) ;  /* 0xfffffffc00e87947 */ /* 0x000fea000383ffff */
.L_x_68:
[----:B------:R-:W-:-:S06]  /*4ae0*/  UISETP.GE.AND UP1, UPT, UR8, 0x4, UPT ;  /* 0x000000040800788c */ /* 0x000fcc000bf26270 */
[----:B------:R-:W-:-:S13]  /*4af0*/  PLOP3.LUT P0, PT, PT, PT, UP1, 0x80, 0x8 ;  /* 0x000000000008781c */ /* 0x000fda0003f0f018 */
[----:B------:R-:W-:Y:S05]  /*4b00*/  @!P0 EXIT ;  /* 0x000000000000894d */ /* 0x000fea0003800000 */
[----:B------:R-:W-:Y:S01]  /*4b10*/  BAR.SYNC.DEFER_BLOCKING 0x6, 0xa0 ;  /* 0x0182800000007b1d */ /* 0x000fe20000010000 */
[C---:B------:R-:W-:Y:S01]  /*4b20*/  IMAD.SHL.U32 R2, R103.reuse, 0x40, RZ ;  /* 0x0000004067027824 */ /* 0x040fe200078e00ff */
[C---:B------:R-:W-:Y:S01]  /*4b30*/  LOP3.LUT R105, R103.reuse, 0x60, RZ, 0xc0, !PT ;  /* 0x0000006067697812 */ /* 0x040fe200078ec0ff */
[C---:B------:R-:W-:Y:S02]  /*4b40*/  IMAD.SHL.U32 R95, R103.reuse, 0x20, RZ ;  /* 0x00000020675f7824 */ /* 0x040fe400078e00ff */
[----:B------:R-:W-:Y:S02]  /*4b50*/  HFMA2 R44, -RZ, RZ, 0, 0 ;  /* 0x00000000ff2c7431 */ /* 0x000fe400000001ff */
[C---:B------:R-:W-:Y:S01]  /*4b60*/  IMAD.SHL.U32 R0, R103.reuse, 0x8, RZ ;  /* 0x0000000867007824 */ /* 0x040fe200078e00ff */
[----:B------:R-:W-:Y:S01]  /*4b70*/  UMOV UR49, 0x400 ;  /* 0x0000040000317882 */ /* 0x000fe20000000000 */
[----:B------:R-:W1:Y:S01]  /*4b80*/  LDC R93, c[0x0][0x370] ;  /* 0x0000dc00ff5d7b82 */ /* 0x000e620000000800 */
[----:B------:R-:W-:Y:S01]  /*4b90*/  ULEA UR49, UR37, UR49, 0x18 ;  /* 0x0000003125317291 */ /* 0x000fe2000f8ec0ff */
[----:B------:R-:W-:Y:S01]  /*4ba0*/  LOP3.LUT R5, R2, 0x180, RZ, 0xc0, !PT ;  /* 0x0000018002057812 */ /* 0x000fe200078ec0ff */
[----:B------:R-:W-:Y:S01]  /*4bb0*/  IMAD.U32 R46, R103, 0x10000, RZ ;  /* 0x00010000672e7824 */ /* 0x000fe200078e00ff */
[----:B------:R-:W-:Y:S01]  /*4bc0*/  LOP3.LUT R95, R95, 0xc00, RZ, 0xc0, !PT ;  /* 0x00000c005f5f7812 */ /* 0x000fe200078ec0ff */
[----:B------:R-:W-:Y:S01]  /*4bd0*/  UIADD3 UR4, UPT, UPT, UR49, 0x4200, URZ ;  /* 0x0000420031047890 */ /* 0x000fe2000fffe0ff */
[----:B------:R-:W-:Y:S01]  /*4be0*/  LOP3.LUT R0, R5, 0x30, R0, 0xf8, !PT ;  /* 0x0000003005007812 */ /* 0x000fe200078ef800 */
[----:B------:R-:W-:Y:S01]  /*4bf0*/  IMAD.SHL.U32 R5, R103, 0x2, RZ ;  /* 0x0000000267057824 */ /* 0x000fe200078e00ff */
[----:B------:R-:W2:Y:S01]  /*4c00*/  LDC R42, c[0x0][0xb0c] ;  /* 0x0002c300ff2a7b82 */ /* 0x000ea20000000800 */
[----:B------:R-:W-:Y:S01]  /*4c10*/  LOP3.LUT R95, R95, 0x40, R2, 0xf8, !PT ;  /* 0x000000405f5f7812 */ /* 0x000fe200078ef802 */
[----:B------:R-:W-:Y:S01]  /*4c20*/  IMAD.MOV.U32 R102, RZ, RZ, RZ ;  /* 0x000000ffff667224 */ /* 0x000fe200078e00ff */
[----:B------:R-:W-:Y:S01]  /*4c30*/  LOP3.LUT R46, R46, 0x600000, RZ, 0xc0, !PT ;  /* 0x006000002e2e7812 */ /* 0x000fe200078ec0ff */
[----:B------:R-:W-:Y:S01]  /*4c40*/  IMAD.MOV.U32 R107, RZ, RZ, RZ ;  /* 0x000000ffff6b7224 */ /* 0x000fe200078e00ff */
[----:B------:R-:W-:-:S02]  /*4c50*/  LOP3.LUT R0, R0, 0x20, R5, 0x78, !PT ;  /* 0x0000002000007812 */ /* 0x000fc400078e7805 */
[----:B------:R-:W-:Y:S02]  /*4c60*/  CS2R R100, SRZ ;  /* 0x0000000000647805 */ /* 0x000fe4000001ff00 */
[----:B------:R-:W-:Y:S01]  /*4c70*/  LOP3.LUT R95, R95, 0x200, R2, 0xf8, !PT ;  /* 0x000002005f5f7812 */ /* 0x000fe200078ef802 */
[----:B------:R-:W4:Y:S01]  /*4c80*/  LDC R92, c[0x0][0xb20] ;  /* 0x0002c800ff5c7b82 */ /* 0x000f220000000800 */
[----:B------:R-:W3:Y:S01]  /*4c90*/  LDS R3, [UR49+0x150] ;  /* 0x00015031ff037984 */ /* 0x000ee20008000800 */
[----:B------:R-:W-:Y:S01]  /*4ca0*/  LOP3.LUT R103, R103, 0x2, RZ, 0xc0, !PT ;  /* 0x0000000267677812 */ /* 0x000fe200078ec0ff */
[----:B------:R-:W-:Y:S01]  /*4cb0*/  IMAD.MOV.U32 R99, RZ, RZ, RZ ;  /* 0x000000ffff637224 */ /* 0x000fe200078e00ff */
[----:B------:R-:W-:Y:S01]  /*4cc0*/  LOP3.LUT R95, R95, R0, RZ, 0xfc, !PT ;  /* 0x000000005f5f7212 */ /* 0x000fe200078efcff */
[----:B------:R-:W-:Y:S01]  /*4cd0*/  IMAD.U32 R104, RZ, RZ, UR4 ;  /* 0x00000004ff687e24 */ /* 0x000fe2000f8e00ff */
[----:B------:R-:W-:Y:S01]  /*4ce0*/  IADD3 R97, PT, PT, -R103, RZ, RZ ;  /* 0x000000ff67617210 */ /* 0x000fe20007ffe1ff */
[----:B------:R-:W1:Y:S01]  /*4cf0*/  LDCU.64 UR52, c[0x0][0x348] ;  /* 0x00006900ff3477ac */ /* 0x000e620008000a00 */
[----:B------:R-:W1:Y:S01]  /*4d00*/  LDC R41, c[0x0][0xb30] ;  /* 0x0002cc00ff297b82 */ /* 0x000e620000000800 */
[----:B------:R-:W1:Y:S01]  /*4d10*/  LDCU.64 UR38, c[0x0][0x888] ;  /* 0x00011100ff2677ac */ /* 0x000e620008000a00 */
[----:B------:R-:W1:Y:S06]  /*4d20*/  LDCU.64 UR44, c[0x0][0x890] ;  /* 0x00011200ff2c77ac */ /* 0x000e6c0008000a00 */
[----:B------:R-:W1:Y:S01]  /*4d30*/  LDC.64 R88, c[0x0][0xb10] ;  /* 0x0002c400ff587b82 */ /* 0x000e620000000a00 */
[----:B------:R-:W-:-:S07]  /*4d40*/  UIADD3 UR48, UPT, UPT, UR49, 0x200, URZ ;  /* 0x0000020031307890 */ /* 0x000fce000fffe0ff */
[----:B------:R-:W1:Y:S08]  /*4d50*/  LDC.64 R38, c[0x0][0xb18] ;  /* 0x0002c600ff267b82 */ /* 0x000e700000000a00 */
[----:B------:R-:W1:Y:S08]  /*4d60*/  LDC.64 R36, c[0x0][0xb28] ;  /* 0x0002ca00ff247b82 */ /* 0x000e700000000a00 */
[----:B------:R-:W1:Y:S01]  /*4d70*/  LDC.64 R86, c[0x0][0x8b0] ;  /* 0x00022c00ff567b82 */ /* 0x000e620000000a00 */
[----:B---3--:R-:W-:-:S07]  /*4d80*/  IMAD.IADD R46, R3, 0x1, R46 ;  /* 0x00000001032e7824 */ /* 0x008fce00078e022e */
[----:B------:R-:W3:Y:S08]  /*4d90*/  LDC.64 R84, c[0x0][0x8a8] ;  /* 0x00022a00ff547b82 */ /* 0x000ef00000000a00 */
[----:B--2-4-:R-:W1:Y:S02]  /*4da0*/  LDC R94, c[0x0][0x374] ;  /* 0x0000dd00ff5e7b82 */ /* 0x014e640000000800 */
.L_x_125:
[----:B------:R-:W-:Y:S02]  /*4db0*/  LEA R0, R107, UR49, 0x3 ;  /* 0x000000316b007c11 */ /* 0x000fe4000f8e18ff */
[----:B------:R-:W-:Y:S02]  /*4dc0*/  SHF.L.U32 R3, R101, 0x1f, RZ ;  /* 0x0000001f65037819 */ /* 0x000fe400000006ff */
[----:B------:R-:W-:Y:S02]  /*4dd0*/  LEA R16, R107, UR49, 0x4 ;  /* 0x000000316b107c11 */ /* 0x000fe4000f8e20ff */
[----:B------:R-:W2:Y:S02]  /*4de0*/  SYNCS.PHASECHK.TRANS64.TRYWAIT P0, [R0+URZ+0xa0], R3 ;  /* 0x0000a003000075a7 */ /* 0x000ea400080011ff */
[----:B-12---:R-:W-:Y:S05]  /*4df0*/  @!P0 BRA `(.L_x_84) ;  /* 0x0000004c00508947 */ /* 0x006fea0003800000 */
.L_x_171:
[----:B------:R-:W4:Y:S01]  /*4e00*/  LDC.64 R12, c[0x0][0xb10] ;  /* 0x0002c400ff0c7b82 */ /* 0x000f220000000a00 */
[----:B------:R-:W3:Y:S01]  /*4e10*/  LDS.128 R16, [R16+0x130] ;  /* 0x0001300010107984 */ /* 0x000ee20000000c00 */
[----:B-1----:R-:W-:Y:S01]  /*4e20*/  ISETP.NE.AND P1, PT, R41, 0x1, PT ;  /* 0x000000012900780c */ /* 0x002fe20003f25270 */
[----:B--2---:R-:W-:Y:S01]  /*4e30*/  VIADD R0, R0, 0xb0 ;  /* 0x000000b000007836 */ /* 0x004fe20000000000 */
[----:B------:R-:W-:Y:S04]  /*4e40*/  ISETP.GE.AND P0, PT, R40, 0x1, PT ;  /* 0x000000012800780c */ /* 0x000fe80003f06270 */
[----:B------:R-:W1:Y:S01]  /*4e50*/  LDC.64 R10, c[0x0][0xb18] ;  /* 0x0002c600ff0a7b82 */ /* 0x000e620000000a00 */
[----:B------:R-:W-:Y:S01]  /*4e60*/  PRMT R0, RZ, 0x654, R0 ;  /* 0x00000654ff007816 */ /* 0x000fe20000000000 */
[----:B------:R-:W-:Y:S01]  /*4e70*/  @!PT LDS RZ, [RZ] ;  /* 0x00000000fffff984 */ /* 0x000fe20000000800 */
[----:B------:R-:W-:Y:S01]  /*4e80*/  @!PT LDS RZ, [RZ] ;  /* 0x00000000fffff984 */ /* 0x000fe20000000800 */
[----:B------:R-:W-:Y:S01]  /*4e90*/  @!PT LDS RZ, [RZ] ;  /* 0x00000000fffff984 */ /* 0x000fe20000000800 */
[----:B------:R-:W-:Y:S01]  /*4ea0*/  @!PT LDS RZ, [RZ] ;  /* 0x00000000fffff984 */ /* 0x000fe20000000800 */
[----:B------:R2:W-:Y:S06]  /*4eb0*/  MEMBAR.ALL.CTA ;  /* 0x0000000000007992 */ /* 0x0005ec0000008000 */
[----:B--2---:R-:W2:Y:S01]  /*4ec0*/  FENCE.VIEW.ASYNC.S ;  /* 0x00000000000073c6 */ /* 0x004ea20000000000 */
[----:B------:R-:W1:Y:S08]  /*4ed0*/  @!P1 LDC R14, c[0x0][0xb20] ;  /* 0x0002c800ff0e9b82 */ /* 0x000e700000000800 */
[----:B------:R-:W1:Y:S01]  /*4ee0*/  @!P1 LDC R9, c[0x0][0xb0c] ;  /* 0x0002c300ff099b82 */ /* 0x000e620000000800 */
[----:B--2---:R2:W-:Y:S01]  /*4ef0*/  SYNCS.ARRIVE.TRANS64.RED.A1T0 RZ, [R0+URZ], RZ ;  /* 0x000000ff00ff79a7 */ /* 0x0045e200081004ff */
[----:B---3--:R-:W-:Y:S04]  /*4f00*/  LOP3.LUT P4, RZ, R18, 0x1, RZ, 0xc0, !PT ;  /* 0x0000000112ff7812 */ /* 0x008fe8000788c0ff */
[----:B------:R-:W-:Y:S09]  /*4f10*/  P2R R106, PR, RZ, 0x10 ;  /* 0x00000010ff6a7803 */ /* 0x000ff20000000000 */
[----:B------:R-:W-:Y:S02]  /*4f20*/  @P4 MOV R45, R16 ;  /* 0x00000010002d4202 */ /* 0x000fe40000000f00 */
[----:B------:R-:W-:Y:S01]  /*4f30*/  @P4 LOP3.LUT R43, R17, 0xffff, RZ, 0xc0, !PT ;  /* 0x0000ffff112b4812 */ /* 0x000fe200078ec0ff */
[----:B--2-4-:R-:W-:Y:S06]  /*4f40*/  @!P0 BRA `(.L_x_85) ;  /* 0x0000000000a48947 */ /* 0x014fec0003800000 */
[----:B------:R-:W-:Y:S01]  /*4f50*/  IMAD.HI.U32 R23, R94, R39, RZ ;  /* 0x000000275e177227 */ /* 0x000fe200078e00ff */
[----:B------:R-:W-:Y:S02]  /*4f60*/  ISETP.NE.AND P0, PT, R38, 0x1, PT ;  /* 0x000000012600780c */ /* 0x000fe40003f05270 */
[----:B------:R-:W-:Y:S01]  /*4f70*/  ISETP.NE.AND P2, PT, R40, 0x1, PT ;  /* 0x000000012800780c */ /* 0x000fe20003f45270 */
[----:B------:R-:W-:Y:S01]  /*4f80*/  IMAD.HI.U32 R22, R93, R88, RZ ;  /* 0x000000585d167227 */ /* 0x000fe200078e00ff */
[----:B------:R-:W-:Y:S02]  /*4f90*/  SHF.R.U32.HI R23, RZ, R92, R23 ;  /* 0x0000005cff177219 */ /* 0x000fe40000011617 */
[----:B------:R-:W-:Y:S01]  /*4fa0*/  ISETP.NE.AND P3, PT, R42, 0x1, PT ;  /* 0x000000012a00780c */ /* 0x000fe20003f65270 */
[----:B------:R-:W-:Y:S01]  /*4fb0*/  IMAD.HI.U32 R26, R45, R88, RZ ;  /* 0x000000582d1a7227 */ /* 0x000fe200078e00ff */
[----:B------:R-:W-:Y:S02]  /*4fc0*/  SHF.R.U32.HI R22, RZ, R89, R22 ;  /* 0x00000059ff167219 */ /* 0x000fe40000011616 */
[----:B------:R-:W-:Y:S01]  /*4fd0*/  SEL R3, R94, R23, !P0 ;  /* 0x000000175e037207 */ /* 0x000fe20004000000 */
[----:B------:R-:W-:Y:S01]  /*4fe0*/  IMAD.HI.U32 R23, R43, R39, RZ ;  /* 0x000000272b177227 */ /* 0x000fe200078e00ff */
[----:B------:R-:W-:Y:S02]  /*4ff0*/  SEL R7, R93, R22, !P3 ;  /* 0x000000165d077207 */ /* 0x000fe40005800000 */
[----:B------:R-:W-:Y:S01]  /*5000*/  SHF.R.U32.HI R26, RZ, R89, R26 ;  /* 0x00000059ff1a7219 */ /* 0x000fe2000001161a */
[-C--:B------:R-:W-:Y:S04]  /*5010*/  IMAD.HI.U32 R22, R3, R36.reuse, RZ ;  /* 0x0000002403167227 */ /* 0x080fe800078e00ff */
[----:B------:R-:W-:Y:S01]  /*5020*/  IMAD.HI.U32 R24, R7, R36, RZ ;  /* 0x0000002407187227 */ /* 0x000fe200078e00ff */
[-C--:B------:R-:W-:Y:S02]  /*5030*/  @P2 SHF.R.U32.HI R3, RZ, R37.reuse, R22 ;  /* 0x00000025ff032219 */ /* 0x080fe40000011616 */
[----:B------:R-:W-:Y:S02]  /*5040*/  SHF.R.U32.HI R22, RZ, R92, R23 ;  /* 0x0000005cff167219 */ /* 0x000fe40000011617 */
[----:B------:R-:W-:Y:S01]  /*5050*/  @P2 SHF.R.U32.HI R7, RZ, R37, R24 ;  /* 0x00000025ff072219 */ /* 0x000fe20000011618 */
[C---:B------:R-:W-:Y:S01]  /*5060*/  IMAD R2, R40.reuse, R3, RZ ;  /* 0x0000000328027224 */ /* 0x040fe200078e02ff */
[----:B------:R-:W-:Y:S02]  /*5070*/  SEL R5, R43, R22, !P0 ;  /* 0x000000162b057207 */ /* 0x000fe40004000000 */
[----:B------:R-:W-:Y:S01]  /*5080*/  SEL R3, R45, R26, !P3 ;  /* 0x0000001a2d037207 */ /* 0x000fe20005800000 */
[----:B------:R-:W-:Y:S01]  /*5090*/  IMAD R4, R40, R7, RZ ;  /* 0x0000000728047224 */ /* 0x000fe200078e02ff */
[C---:B------:R-:W-:Y:S01]  /*50a0*/  ISETP.GE.AND P0, PT, R5.reuse, R2, PT ;  /* 0x000000020500720c */ /* 0x040fe20003f06270 */
[----:B------:R-:W-:Y:S03]  /*50b0*/  IMAD.HI.U32 R6, R5, R36, RZ ;  /* 0x0000002405067227 */ /* 0x000fe600078e00ff */
[----:B------:R-:W-:Y:S01]  /*50c0*/  ISETP.GE.OR P0, PT, R3, R4, P0 ;  /* 0x000000040300720c */ /* 0x000fe20000706670 */
[----:B------:R-:W-:Y:S01]  /*50d0*/  IMAD.MOV R4, RZ, RZ, -R3 ;  /* 0x000000ffff047224 */ /* 0x000fe200078e0a03 */
[-C--:B------:R-:W-:Y:S03]  /*50e0*/  SHF.R.U32.HI R6, RZ, R37.reuse, R6 ;  /* 0x00000025ff067219 */ /* 0x080fe60000011606 */
[----:B------:R-:W-:Y:S01]  /*50f0*/  IMAD R45, R42, R4, R45 ;  /* 0x000000042a2d7224 */ /* 0x000fe200078e022d */
[----:B------:R-:W-:Y:S05]  /*5100*/  SEL R15, R5, R6, !P2 ;  /* 0x00000006050f7207 */ /* 0x000fea0005000000 */
[----:B------:R-:W-:Y:S02]  /*5110*/  IMAD.MOV R6, RZ, RZ, -R15 ;  /* 0x000000ffff067224 */ /* 0x000fe400078e0a0f */
[C---:B------:R-:W-:Y:S04]  /*5120*/  @!P0 IMAD.HI.U32 R2, R3.reuse, R36, RZ ;  /* 0x0000002403028227 */ /* 0x040fe800078e00ff */
[----:B------:R-:W-:Y:S01]  /*5130*/  IMAD R6, R40, R6, R5 ;  /* 0x0000000628067224 */ /* 0x000fe200078e0205 */
[----:B------:R-:W-:Y:S04]  /*5140*/  @!P0 SHF.R.U32.HI R2, RZ, R37, R2 ;  /* 0x00000025ff028219 */ /* 0x000fe80000011602 */
[----:B------:R-:W-:Y:S02]  /*5150*/  @!P0 SEL R0, R3, R2, !P2 ;  /* 0x0000000203008207 */ /* 0x000fe40005000000 */
[----:B------:R-:W-:Y:S02]  /*5160*/  IADD3 R2, PT, PT, -R5, RZ, RZ ;  /* 0x000000ff05027210 */ /* 0x000fe40007ffe1ff */
[----:B------:R-:W-:Y:S01]  /*5170*/  @!P0 IADD3 R8, PT, PT, R15, -R0, RZ ;  /* 0x800000000f088210 */ /* 0x000fe20007ffe0ff */
[----:B------:R-:W-:Y:S02]  /*5180*/  @!P0 IMAD R0, R7, R6, R0 ;  /* 0x0000000607008224 */ /* 0x000fe400078e0200 */
[----:B------:R-:W-:Y:S02]  /*5190*/  IMAD R43, R38, R2, R43 ;  /* 0x00000002262b7224 */ /* 0x000fe400078e022b */
[----:B------:R-:W-:Y:S02]  /*51a0*/  @!P0 IMAD R5, R8, R40, R3 ;  /* 0x0000002808058224 */ /* 0x000fe400078e0203 */
[----:B------:R-:W-:Y:S04]  /*51b0*/  @!P0 IMAD.MOV.U32 R3, RZ, RZ, R0 ;  /* 0x000000ffff038224 */ /* 0x000fe800078e0000 */
[----:B------:R-:W-:Y:S02]  /*51c0*/  IMAD R45, R3, R42, R45 ;  /* 0x0000002a032d7224 */ /* 0x000fe400078e022d */
[----:B------:R-:W-:Y:S07]  /*51d0*/  IMAD R43, R5, R38, R43 ;  /* 0x00000026052b7224 */ /* 0x000fee00078e022b */
.L_x_85:
[----:B-1----:R-:W-:Y:S01]  /*51e0*/  @!P1 ISETP.NE.AND P0, PT, R10, 0x1, PT ;  /* 0x000000010a00980c */ /* 0x002fe20003f05270 */
[----:B------:R-:W-:Y:S01]  /*51f0*/  @!P1 IMAD.HI.U32 R0, R45, R12, RZ ;  /* 0x0000000c2d009227 */ /* 0x000fe200078e00ff */
[----:B------:R-:W-:Y:S01]  /*5200*/  @!P1 ISETP.NE.AND P2, PT, R9, 0x1, PT ;  /* 0x000000010900980c */ /* 0x000fe20003f45270 */
[----:B------:R-:W-:Y:S01]  /*5210*/  ULOP3.LUT UP0, URZ, UR48, 0x1b0, URZ, 0xc0, !UPT ;  /* 0x000001b030ff7892 */ /* 0x000fe2000f80c0ff */
[----:B------:R-:W-:Y:S01]  /*5220*/  R2UR UR42, R21 ;  /* 0x00000000152a72ca */ /* 0x000fe200000e0000 */
[----:B------:R-:W-:Y:S01]  /*5230*/  @!P1 IMAD.HI.U32 R3, R43, R11, RZ ;  /* 0x0000000b2b039227 */ /* 0x000fe200078e00ff */
[----:B------:R-:W-:Y:S02]  /*5240*/  @!P1 SHF.R.U32.HI R0, RZ, R13, R0 ;  /* 0x0000000dff009219 */ /* 0x000fe40000011600 */
[----:B------:R-:W-:Y:S01]  /*5250*/  R2UR UR41, R20 ;  /* 0x00000000142972ca */ /* 0x000fe200000e0000 */
[----:B------:R-:W-:Y:S01]  /*5260*/  VIADD R107, R107, 0x1 ;  /* 0x000000016b6b7836 */ /* 0x000fe20000000000 */
[----:B------:R-:W-:Y:S02]  /*5270*/  @!P1 SHF.R.U32.HI R2, RZ, R14, R3 ;  /* 0x0000000eff029219 */ /* 0x000fe40000011603 */
[----:B------:R-:W-:Y:S02]  /*5280*/  @!P1 SEL R3, R45, R0, !P2 ;  /* 0x000000002d039207 */ /* 0x000fe40005000000 */
[----:B------:R-:W-:Y:S02]  /*5290*/  @!P1 SEL R2, R43, R2, !P0 ;  /* 0x000000022b029207 */ /* 0x000fe40004000000 */
[----:B------:R-:W-:Y:S01]  /*52a0*/  @P4 SHF.R.U32.HI R98, RZ, 0x10, R17 ;  /* 0x00000010ff624819 */ /* 0x000fe20000011611 */
[----:B------:R-:W-:Y:S02]  /*52b0*/  USHF.L.U32 UR42, UR42, 0x6, URZ ;  /* 0x000000062a2a7899 */ /* 0x000fe400080006ff */
[----:B------:R-:W-:Y:S02]  /*52c0*/  @!P1 IMAD.IADD R0, R2, 0x1, -R3 ;  /* 0x0000000102009824 */ /* 0x000fe400078e0a03 */
[----:B------:R-:W-:Y:S01]  /*52d0*/  @!P1 IMAD.IADD R2, R3, 0x1, -R2 ;  /* 0x0000000103029824 */ /* 0x000fe200078e0a02 */
[----:B------:R-:W-:Y:S01]  /*52e0*/  USHF.L.U32 UR41, UR41, 0x8, URZ ;  /* 0x0000000829297899 */ /* 0x000fe200080006ff */
[----:B------:R-:W-:Y:S02]  /*52f0*/  @!P1 IMAD R45, R0, R9, R45 ;  /* 0x00000009002d9224 */ /* 0x000fe400078e022d */
[----:B------:R-:W-:Y:S01]  /*5300*/  @!P1 IMAD R43, R2, R10, R43 ;  /* 0x0000000a022b9224 */ /* 0x000fe200078e022b */
[----:B------:R-:W-:Y:S08]  /*5310*/  BRA.U !UP0, `(.L_x_86) ;  /* 0x0000000108407547 */ /* 0x000ff0000b800000 */
[----:B------:R-:W1:Y:S01]  /*5320*/  LDCU.64 UR8, c[0x4][0x88] ;  /* 0x01001100ff0877ac */ /* 0x000e620008000a00 */
[----:B------:R-:W-:Y:S01]  /*5330*/  MOV R3, 0x0 ;  /* 0x0000000000037802 */ /* 0x000fe20000000f00 */
[----:B------:R-:W-:Y:S02]  /*5340*/  HFMA2 R12, -RZ, RZ, 0, 5.9604644775390625e-08 ;  /* 0x00000001ff0c7431 */ /* 0x000fe400000001ff */
[----:B------:R-:W-:Y:S02]  /*5350*/  IMAD.MOV.U32 R8, RZ, RZ, 0x70 ;  /* 0x00000070ff087424 */ /* 0x000fe400078e00ff */
[----:B------:R-:W-:Y:S01]  /*5360*/  IMAD.MOV.U32 R13, RZ, RZ, RZ ;  /* 0x000000ffff0d7224 */ /* 0x000fe200078e00ff */
[----:B------:R-:W2:Y:S01]  /*5370*/  LDCU.64 UR6, c[0x4][0x90] ;  /* 0x01001200ff0677ac */ /* 0x000ea20008000a00 */
[----:B------:R-:W3:Y:S01]  /*5380*/  LDC.64 R2, c[0x4][R3] ;  /* 0x0100000003027b82 */ /* 0x000ee20000000a00 */
[----:B------:R-:W4:Y:S01]  /*5390*/  LDCU.64 UR4, c[0x4][0x8] ;  /* 0x01000100ff0477ac */ /* 0x000f220008000a00 */
[----:B-1----:R-:W-:Y:S01]  /*53a0*/  MOV R5, UR9 ;  /* 0x0000000900057c02 */ /* 0x002fe20008000f00 */
[----:B------:R-:W-:Y:S01]  /*53b0*/  IMAD.U32 R4, RZ, RZ, UR8 ;  /* 0x00000008ff047e24 */ /* 0x000fe2000f8e00ff */
[----:B--2---:R-:W-:Y:S01]  /*53c0*/  MOV R7, UR7 ;  /* 0x0000000700077c02 */ /* 0x004fe20008000f00 */
[----:B------:R-:W-:Y:S01]  /*53d0*/  IMAD.U32 R6, RZ, RZ, UR6 ;  /* 0x00000006ff067e24 */ /* 0x000fe2000f8e00ff */
[----:B----4-:R-:W-:Y:S01]  /*53e0*/  MOV R11, UR5 ;  /* 0x00000005000b7c02 */ /* 0x010fe20008000f00 */
[----:B------:R-:W-:Y:S02]  /*53f0*/  IMAD.U32 R10, RZ, RZ, UR4 ;  /* 0x00000004ff0a7e24 */ /* 0x000fe4000f8e00ff */
[----:B------:R-:W-:Y:S07]  /*5400*/  LEPC R20, `(.L_x_86) ;  /* 0x000000001014794e */ /* 0x000fee0000000000 */
[----:B---3-5:R-:W-:Y:S05]  /*5410*/  CALL.ABS.NOINC R2 ;  /* 0x0000000002007343 */ /* 0x028fea0003c00000 */
.L_x_86:
[----:B------:R-:W-:Y:S01]  /*5420*/  LOP3.LUT P0, RZ, R104, 0x1b0, RZ, 0xc0, !PT ;  /* 0x000001b068ff7812 */ /* 0x000fe2000780c0ff */
[----:B------:R-:W-:Y:S11]  /*5430*/  BSSY.RECONVERGENT B6, `(.L_x_87) ;  /* 0x0000013000067945 */ /* 0x000ff60003800200 */
[----:B------:R-:W-:Y:S01]  /*5440*/  @!UPT UIADD3 URZ, UPT, UPT, URZ, URZ, URZ ;  /* 0x000000fffffff290 */ /* 0x000fe2000fffe0ff */
[----:B------:R-:W-:Y:S05]  /*5450*/  @!P0 BRA `(.L_x_88) ;  /* 0x0000000000408947 */ /* 0x000fea0003800000 */
        /* <DEDUP_REMOVED lines=16> */
.L_x_88:
[----:B------:R-:W-:Y:S05]  /*5560*/  BSYNC.RECONVERGENT B6 ;  /* 0x0000000000067941 */ /* 0x000fea0003800200 */
.L_x_87:
[----:B------:R-:W-:Y:S01]  /*5570*/  ISETP.NE.U32.AND P4, PT, R86, RZ, PT ;  /* 0x000000ff5600720c */ /* 0x000fe20003f85070 */
[----:B------:R-:W-:Y:S01]  /*5580*/  UISETP.NE.AND UP2, UPT, UR50, URZ, UPT ;  /* 0x000000ff3200728c */ /* 0x000fe2000bf45270 */
[----:B------:R-:W-:Y:S01]  /*5590*/  ISETP.NE.U32.AND P2, PT, RZ, UR38, PT ;  /* 0x00000026ff007c0c */ /* 0x000fe2000bf45070 */
[----:B------:R-:W-:Y:S01]  /*55a0*/  UISETP.NE.U32.AND UP1, UPT, UR44, URZ, UPT ;  /* 0x000000ff2c00728c */ /* 0x000fe2000bf25070 */
[----:B------:R-:W-:Y:S01]  /*55b0*/  ISETP.NE.AND.EX P4, PT, R87, RZ, PT, P4 ;  /* 0x000000ff5700720c */ /* 0x000fe20003f85340 */
[----:B------:R-:W-:Y:S01]  /*55c0*/  UPLOP3.LUT UP0, UPT, UPT, UPT, UPT, 0x40, 0x4 ;  /* 0x000000000004789c */ /* 0x000fe20003f0e870 */
[----:B------:R-:W-:Y:S01]  /*55d0*/  ISETP.NE.AND.EX P2, PT, RZ, UR39, PT, P2 ;  /* 0x00000027ff007c0c */ /* 0x000fe2000bf45320 */
[----:B------:R-:W-:Y:S01]  /*55e0*/  UISETP.NE.AND.EX UP1, UPT, UR45, URZ, UPT, UP1 ;  /* 0x000000ff2d00728c */ /* 0x000fe2000bf25310 */
[----:B------:R-:W-:Y:S04]  /*55f0*/  PLOP3.LUT P1, PT, PT, PT, UP2, 0x80, 0x8 ;  /* 0x000000000008781c */ /* 0x000fe80003f2f028 */
[----:B------:R-:W-:Y:S06]  /*5600*/  @UP2 UPLOP3.LUT UP0, UPT, UPT, UPT, UP1, 0x80, 0x8 ;  /* 0x000000000008289c */ /* 0x000fec0003f0f010 */
[----:B------:R-:W-:Y:S01]  /*5610*/  PLOP3.LUT P0, PT, PT, PT, UP0, 0x80, 0x8 ;  /* 0x000000000008781c */ /* 0x000fe20003f0f008 */
[----:B------:R-:W-:Y:S01]  /*5620*/  @!UPT UIADD3 URZ, UPT, UPT, URZ, URZ, URZ ;  /* 0x000000fffffff290 */ /* 0x000fe2000fffe0ff */
[----:B------:R-:W-:Y:S11]  /*5630*/  BRA.U !UP1, `(.L_x_89) ;  /* 0x0000000109387547 */ /* 0x000ff6000b800000 */
[----:B------:R-:W-:Y:S01]  /*5640*/  UISETP.NE.U32.AND UP0, UPT, UR38, URZ, UPT ;  /* 0x000000ff2600728c */ /* 0x000fe2000bf05070 */
[----:B------:R-:W-:Y:S02]  /*5650*/  HFMA2 R0, -RZ, RZ, 0, 5.9604644775390625e-08 ;  /* 0x00000001ff007431 */ /* 0x000fe400000001ff */
[----:B------:R-:W-:Y:S01]  /*5660*/  IMAD.MOV.U32 R91, RZ, RZ, 0x1 ;  /* 0x00000001ff5b7424 */ /* 0x000fe200078e00ff */
[----:B------:R-:W-:Y:S06]  /*5670*/  UISETP.NE.AND.EX UP0, UPT, UR39, URZ, UPT, UP0 ;  /* 0x000000ff2700728c */ /* 0x000fec000bf05300 */
[----:B------:R-:W-:Y:S05]  /*5680*/  PLOP3.LUT P3, PT, PT, PT, UP0, 0x80, 0x8 ;  /* 0x000000000008781c */ /* 0x000fea0003f6f008 */
[----:B------:R-:W1:Y:S01]  /*5690*/  @UP0 LDCU.64 UR6, c[0x0][0x888] ;  /* 0x00011100ff0607ac */ /* 0x000e620008000a00 */
[----:B------:R-:W-:Y:S07]  /*56a0*/  @UP0 UIMAD UR4, UR36, UR44, URZ ;  /* 0x0000002c240402a4 */ /* 0x000fee000f8e02ff */
[----:B------:R-:W-:Y:S01]  /*56b0*/  @!P3 PRMT R91, R0, 0x7610, R91 ;  /* 0x00007610005bb816 */ /* 0x000fe2000000005b */
[----:B-1----:R-:W-:Y:S03]  /*56c0*/  @UP0 UIMAD.WIDE UR6, UR4, 0x4, UR6 ;  /* 0x00000004040608a5 */ /* 0x002fe6000f8e0206 */
[----:B------:R-:W1:Y:S03]  /*56d0*/  @!UP0 LDCU UR4, c[0x0][0x880] ;  /* 0x00011000ff0487ac */ /* 0x000e660008000800 */
[----:B------:R-:W-:Y:S01]  /*56e0*/  IMAD.U32 R2, RZ, RZ, UR6 ;  /* 0x00000006ff027e24 */ /* 0x000fe2000f8e00ff */
[----:B------:R-:W-:Y:S05]  /*56f0*/  MOV R3, UR7 ;  /* 0x0000000700037c02 */ /* 0x000fea0008000f00 */
[----:B-----5:R2:W5:Y:S02]  /*5700*/  @P3 LDG.E R50, desc[UR46][R2.64] ;  /* 0x0000002e02323981 */ /* 0x020564000c1e1900 */
[----:B-12---:R-:W-:Y:S02]  /*5710*/  @!P3 IMAD.U32 R50, RZ, RZ, UR4 ;  /* 0x00000004ff32be24 */ /* 0x006fe4000f8e00ff */
.L_x_89:
[----:B------:R-:W-:Y:S05]  /*5720*/  @!P4 BRA `(.L_x_90) ;  /* 0x000000000020c947 */ /* 0x000fea0003800000 */
[----:B------:R-:W-:Y:S04]  /*5730*/  ISETP.NE.U32.AND P3, PT, R84, RZ, PT ;  /* 0x000000ff5400720c */ /* 0x000fe80003f65070 */
[----:B------:R-:W-:Y:S11]  /*5740*/  ISETP.NE.AND.EX P3, PT, R85, RZ, PT, P3 ;  /* 0x000000ff5500720c */ /* 0x000ff60003f65330 */
[----:B------:R-:W-:Y:S02]  /*5750*/  @!UPT UIADD3 URZ, UPT, UPT, URZ, URZ, URZ ;  /* 0x000000fffffff290 */ /* 0x000fe4000fffe0ff */
[----:B------:R-:W1:Y:S01]  /*5760*/  @P3 LDC.64 R2, c[0x0][0x8a8] ;  /* 0x00022a00ff023b82 */ /* 0x000e620000000a00 */
[----:B------:R-:W-:Y:S04]  /*5770*/  @P3 IMAD R0, R86, UR36, RZ ;  /* 0x0000002456003c24 */ /* 0x000fe8000f8e02ff */
[----:B-1----:R-:W-:Y:S05]  /*5780*/  @P3 IMAD.WIDE R2, R0, 0x4, R2 ;  /* 0x0000000400023825 */ /* 0x002fea00078e0202 */
[----:B-----5:R1:W5:Y:S02]  /*5790*/  @P3 LDG.E R47, desc[UR46][R2.64] ;  /* 0x0000002e022f3981 */ /* 0x020364000c1e1900 */
[----:B-1----:R-:W2:Y:S02]  /*57a0*/  @!P3 LDC R47, c[0x0][0x8a0] ;  /* 0x00022800ff2fbb82 */ /* 0x002ea40000000800 */
.L_x_90:
[----:B-----5:R-:W-:Y:S01]  /*57b0*/  ISETP.NE.AND P4, PT, R50, RZ, PT ;  /* 0x000000ff3200720c */ /* 0x020fe20003f85270 */
[----:B------:R-:W-:Y:S01]  /*57c0*/  BSSY B1, `(.L_x_91) ;  /* 0x0000042000017945 */ /* 0x000fe20003800000 */
[----:B------:R-:W-:Y:S01]  /*57d0*/  SEL R9, RZ, 0xffffffff, P2 ;  /* 0xffffffffff097807 */ /* 0x000fe20001000000 */
[----:B------:R-:W-:Y:S01]  /*57e0*/  IMAD.MOV.U32 R64, RZ, RZ, 0x1 ;  /* 0x00000001ff407424 */ /* 0x000fe200078e00ff */
[----:B------:R-:W-:Y:S02]  /*57f0*/  LOP3.LUT P3, RZ, R91, 0xff, RZ, 0xc0, !PT ;  /* 0x000000ff5bff7812 */ /* 0x000fe4000786c0ff */
[----:B------:R-:W-:Y:S02]  /*5800*/  CS2R R62, SRZ ;  /* 0x00000000003e7805 */ /* 0x000fe4000001ff00 */
[----:B------:R-:W-:Y:S02]  /*5810*/  @P1 SEL R2, RZ, 0xffffffff, P4 ;  /* 0xffffffffff021807 */ /* 0x000fe40002000000 */
[----:B------:R-:W-:Y:S02]  /*5820*/  CS2R R60, SRZ ;  /* 0x00000000003c7805 */ /* 0x000fe4000001ff00 */
[----:B------:R-:W-:Y:S02]  /*5830*/  LEA R0, R100, UR49, 0x3 ;  /* 0x0000003164007c11 */ /* 0x000fe4000f8e18ff */
[----:B------:R-:W-:Y:S02]  /*5840*/  CS2R R58, SRZ ;  /* 0x00000000003a7805 */ /* 0x000fe4000001ff00 */
[----:B------:R-:W-:Y:S02]  /*5850*/  @P0 SEL R2, R9, R2, !P3 ;  /* 0x0000000209020207 */ /* 0x000fe40005800000 */
[----:B------:R-:W-:Y:S02]  /*5860*/  CS2R R56, SRZ ;  /* 0x0000000000387805 */ /* 0x000fe4000001ff00 */
[----:B------:R-:W-:Y:S02]  /*5870*/  LEA R108, R44, UR49, 0x3 ;  /* 0x000000312c6c7c11 */ /* 0x000fe4000f8e18ff */
[----:B------:R-:W-:Y:S02]  /*5880*/  @P1 LOP3.LUT R2, R2, 0x1, RZ, 0xc0, !PT ;  /* 0x0000000102021812 */ /* 0x000fe400078ec0ff */
[----:B------:R-:W-:Y:S02]  /*5890*/  SHF.L.U32 R7, R102, 0x1f, RZ ;  /* 0x0000001f66077819 */ /* 0x000fe400000006ff */
[----:B------:R-:W-:Y:S02]  /*58a0*/  ISETP.NE.U32.OR P6, PT, R2, 0x1, !P1 ;  /* 0x000000010200780c */ /* 0x000fe40004fc5470 */
[----:B------:R-:W-:Y:S02]  /*58b0*/  PLOP3.LUT P2, PT, PT, PT, UP1, 0x80, 0x8 ;  /* 0x000000000008781c */ /* 0x000fe40003f4f018 */
[C---:B------:R-:W-:Y:S02]  /*58c0*/  LEA.HI R5, R44.reuse, R44, RZ, 0x1 ;  /* 0x0000002c2c057211 */ /* 0x040fe400078f08ff */
[----:B------:R-:W-:Y:S02]  /*58d0*/  SEL R2, RZ, 0xffffffff, P4 ;  /* 0xffffffffff027807 */ /* 0x000fe40002000000 */
[----:B------:R-:W-:Y:S01]  /*58e0*/  P2R R72, PR, RZ, 0x40 ;  /* 0x00000040ff487803 */ /* 0x000fe20000000000 */
[C---:B------:R-:W-:Y:S01]  /*58f0*/  IMAD.SHL.U32 R3, R5.reuse, 0x80, RZ ;  /* 0x0000008005037824 */ /* 0x040fe200078e00ff */
[----:B------:R-:W-:Y:S03]  /*5900*/  LOP3.LUT R5, R5, 0xffe, RZ, 0xc0, !PT ;  /* 0x00000ffe05057812 */ /* 0x000fe600078ec0ff */
[----:B------:R-:W-:Y:S02]  /*5910*/  @P6 SHF.L.U32 R11, R99, 0x1f, RZ ;  /* 0x0000001f630b6819 */ /* 0x000fe400000006ff */
[----:B------:R-:W-:Y:S01]  /*5920*/  @P2 SEL R2, R9, R2, !P3 ;  /* 0x0000000209022207 */ /* 0x000fe20005800000 */
[----:B------:R-:W-:Y:S01]  /*5930*/  IMAD.IADD R48, R44, 0x1, -R5 ;  /* 0x000000012c307824 */ /* 0x000fe200078e0a05 */
[----:B------:R-:W1:Y:S01]  /*5940*/  @P6 SYNCS.PHASECHK.TRANS64.TRYWAIT P1, [R0+URZ+0x50], R11 ;  /* 0x0000500b000065a7 */ /* 0x000e6200080211ff */
[----:B------:R-:W-:Y:S02]  /*5950*/  LOP3.LUT R3, R3, 0xffffff00, RZ, 0xc0, !PT ;  /* 0xffffff0003037812 */ /* 0x000fe400078ec0ff */
[----:B------:R-:W-:Y:S03]  /*5960*/  LOP3.LUT R2, R2, 0x1, RZ, 0xc0, !PT ;  /* 0x0000000102027812 */ /* 0x000fe600078ec0ff */
[----:B------:R-:W-:Y:S01]  /*5970*/  IMAD.IADD R3, R46, 0x1, R3 ;  /* 0x000000012e037824 */ /* 0x000fe200078e0203 */
[----:B------:R-:W-:Y:S03]  /*5980*/  ISETP.NE.U32.AND P5, PT, R2, 0x1, PT ;  /* 0x000000010200780c */ /* 0x000fe60003fa5070 */
[----:B------:R-:W-:Y:S01]  /*5990*/  IMAD R48, R48, 0x100000, R3 ;  /* 0x0010000030307824 */ /* 0x000fe200078e0203 */
[----:B------:R-:W-:Y:S01]  /*59a0*/  P2R R65, PR, RZ, 0x20 ;  /* 0x00000020ff417803 */ /* 0x000fe20000000000 */
[----:B------:R3:W4:Y:S01]  /*59b0*/  SYNCS.PHASECHK.TRANS64.TRYWAIT P0, [R108+URZ+0xc0], R7 ;  /* 0x0000c0076c0075a7 */ /* 0x00072200080011ff */
[----:B-1----:R-:W-:Y:S01]  /*59c0*/  @P6 SEL R64, RZ, 0x1, !P1 ;  /* 0x00000001ff406807 */ /* 0x002fe20004800000 */
[----:B---3--:R-:W-:Y:S06]  /*59d0*/  @!P6 BRA `(.L_x_92) ;  /* 0x000000000080e947 */ /* 0x008fec0003800000 */
[----:B------:R-:W-:Y:S01]  /*59e0*/  @P5 IMAD R4, R100, 0x1000, R95 ;  /* 0x0000100064045824 */ /* 0x000fe200078e025f */
[----:B------:R-:W-:Y:S01]  /*59f0*/  ISETP.NE.AND P1, PT, R64, RZ, PT ;  /* 0x000000ff4000720c */ /* 0x000fe20003f25270 */
[----:B------:R-:W-:Y:S01]  /*5a00*/  BSSY B0, `(.L_x_93) ;  /* 0x000000b000007945 */ /* 0x000fe20003800000 */
[----:B------:R-:W-:Y:S01]  /*5a10*/  CS2R R58, SRZ ;  /* 0x00000000003a7805 */ /* 0x000fe2000001ff00 */
[----:B------:R-:W-:Y:S01]  /*5a20*/  @P5 VIADD R2, R4, UR49 ;  /* 0x0000003104025c36 */ /* 0x000fe20008000000 */
[----:B------:R-:W-:Y:S02]  /*5a30*/  CS2R R56, SRZ ;  /* 0x0000000000387805 */ /* 0x000fe4000001ff00 */
[----:B------:R-:W-:Y:S02]  /*5a40*/  CS2R R62, SRZ ;  /* 0x00000000003e7805 */ /* 0x000fe4000001ff00 */
[----:B------:R-:W-:Y:S01]  /*5a50*/  CS2R R60, SRZ ;  /* 0x00000000003c7805 */ /* 0x000fe2000001ff00 */
[----:B------:R-:W-:Y:S04]  /*5a60*/  @P5 IMAD R2, R103, -0x10, R2 ;  /* 0xfffffff067025824 */ /* 0x000fe800078e0202 */
[----:B------:R-:W-:Y:S05]  /*5a70*/  @P1 BRA `(.L_x_94) ;  /* 0x00000000000c1947 */ /* 0x000fea0003800000 */
[----:B------:R-:W-:Y:S04]  /*5a80*/  SHF.L.U32 R3, R99, 0x1f, RZ ;  /* 0x0000001f63037819 */ /* 0x000fe800000006ff */
[----:B------:R-:W1:Y:S02]  /*5a90*/  SYNCS.PHASECHK.TRANS64.TRYWAIT P1, [R0+URZ+0x50], R3 ;  /* 0x00005003000075a7 */ /* 0x000e6400080211ff */
[----:B-1----:R-:W-:Y:S05]  /*5aa0*/  @!P1 BRA `(.L_x_95) ;  /* 0x0000004000389947 */ /* 0x002fea0003800000 */
.L_x_94:
[----:B------:R-:W-:Y:S05]  /*5ab0*/  BSYNC B0 ;  /* 0x0000000000007941 */ /* 0x000fea0003800000 */
.L_x_93:
[----:B------:R-:W-:Y:S01]  /*5ac0*/  ISETP.NE.AND P1, PT, R65, RZ, PT ;  /* 0x000000ff4100720c */ /* 0x000fe20003f25270 */
[----:B-1----:R-:W-:Y:S02]  /*5ad0*/  VIADD R3, R0, 0x70 ;  /* 0x0000007000037836 */ /* 0x002fe40000000000 */
[----:B------:R-:W-:Y:S02]  /*5ae0*/  IMAD.U32 R0, RZ, RZ, UR37 ;  /* 0x00000025ff007e24 */ /* 0x000fe4000f8e00ff */
[----:B------:R-:W-:Y:S03]  /*5af0*/  VIADD R100, R100, 0x1 ;  /* 0x0000000164647836 */ /* 0x000fe60000000000 */
[----:B------:R-:W-:Y:S05]  /*5b00*/  PRMT R0, R0, 0x654, R3 ;  /* 0x0000065400007816 */ /* 0x000fea0000000003 */
[----:B------:R1:W3:Y:S04]  /*5b10*/  @P1 LDS.128 R56, [R4+UR49+0x200] ;  /* 0x0002003104381984 */ /* 0x0002e80008000c00 */
[----:B------:R1:W1:Y:S01]  /*5b20*/  @P1 LDS.128 R60, [R2+0x210] ;  /* 0x00021000023c1984 */ /* 0x0002620000000c00 */
[C---:B------:R-:W-:Y:S01]  /*5b30*/  ISETP.NE.AND P1, PT, R100.reuse, 0x4, PT ;  /* 0x000000046400780c */ /* 0x040fe20003f25270 */
[----:B------:R-:W-:Y:S01]  /*5b40*/  @!PT LDS RZ, [RZ] ;  /* 0x00000000fffff984 */ /* 0x000fe20000000800 */
[----:B------:R-:W-:Y:S01]  /*5b50*/  @!PT LDS RZ, [RZ] ;  /* 0x00000000fffff984 */ /* 0x000fe20000000800 */
[----:B------:R-:W-:Y:S01]  /*5b60*/  @!PT LDS RZ, [RZ] ;  /* 0x00000000fffff984 */ /* 0x000fe20000000800 */
[----:B------:R-:W-:Y:S01]  /*5b70*/  @!PT LDS RZ, [RZ] ;  /* 0x00000000fffff984 */ /* 0x000fe20000000800 */
[----:B------:R5:W-:Y:S06]  /*5b80*/  MEMBAR.ALL.CTA ;  /* 0x0000000000007992 */ /* 0x000bec0000008000 */
[----:B-----5:R-:W5:Y:S01]  /*5b90*/  FENCE.VIEW.ASYNC.S ;  /* 0x00000000000073c6 */ /* 0x020f620000000000 */
[----:B------:R-:W-:Y:S01]  /*5ba0*/  SEL R100, R100, RZ, P1 ;  /* 0x000000ff64647207 */ /* 0x000fe20000800000 */
[----:B-----5:R5:W-:Y:S02]  /*5bb0*/  SYNCS.ARRIVE.TRANS64.RED.A1T0 RZ, [R0+URZ], RZ ;  /* 0x000000ff00ff79a7 */ /* 0x020be400081004ff */
[----:B-----5:R-:W-:Y:S04]  /*5bc0*/  SEL R0, RZ, 0x1, P1 ;  /* 0x00000001ff007807 */ /* 0x020fe80000800000 */
[----:B---3--:R-:W-:Y:S02]  /*5bd0*/  LOP3.LUT R99, R99, R0, RZ, 0x3c, !PT ;  /* 0x0000000063637212 */ /* 0x008fe400078e3cff */
.L_x_92:
[----:B------:R-:W-:Y:S05]  /*5be0*/  BSYNC B1 ;  /* 0x0000000000017941 */ /* 0x000fea0003800000 */
.L_x_91:
[----:B------:R-:W-:Y:S04]  /*5bf0*/  SHF.R.U32.HI R3, RZ, 0x15, R48 ;  /* 0x00000015ff037819 */ /* 0x000fe80000011630 */
[----:B------:R-:W-:Y:S01]  /*5c00*/  LOP3.LUT P1, RZ, R3, 0x3, R96, 0x48, !PT ;  /* 0x0000000303ff7812 */ /* 0x000fe20007824860 */
[----:B------:R-:W-:Y:S01]  /*5c10*/  @!UPT UIADD3 URZ, UPT, UPT, URZ, URZ, URZ ;  /* 0x000000fffffff290 */ /* 0x000fe2000fffe0ff */
[----:B----4-:R-:W-:Y:S11]  /*5c20*/  @P0 BRA `(.L_x_96) ;  /* 0x0000000000080947 */ /* 0x010ff60003800000 */
[----:B------:R-:W3:Y:S02]  /*5c30*/  SYNCS.PHASECHK.TRANS64.TRYWAIT P0, [R108+URZ+0xc0], R7 ;  /* 0x0000c0076c0075a7 */ /* 0x000ee400080011ff */
[----:B---3--:R-:W-:Y:S05]  /*5c40*/  @!P0 BRA `(.L_x_97) ;  /* 0x0000003c00e48947 */ /* 0x008fea0003800000 */
.L_x_96:
[----:B------:R-:W-:Y:S05]  /*5c50*/  @!P1 BRA `(.L_x_98) ;  /* 0x0000000000409947 */ /* 0x000fea0003800000 */
[----:B------:R-:W4:Y:S01]  /*5c60*/  LDCU.64 UR8, c[0x4][0x78] ;  /* 0x01000f00ff0877ac */ /* 0x000f220008000a00 */
[----:B------:R-:W-:Y:S01]  /*5c70*/  MOV R3, 0x0 ;  /* 0x0000000000037802 */ /* 0x000fe20000000f00 */
[----:B------:R-:W-:Y:S02]  /*5c80*/  HFMA2 R12, -RZ, RZ, 0, 5.9604644775390625e-08 ;  /* 0x00000001ff0c7431 */ /* 0x000fe400000001ff */
[----:B------:R-:W-:Y:S02]  /*5c90*/  IMAD.MOV.U32 R8, RZ, RZ, 0x192 ;  /* 0x00000192ff087424 */ /* 0x000fe400078e00ff */
[----:B------:R-:W-:Y:S01]  /*5ca0*/  IMAD.MOV.U32 R13, RZ, RZ, RZ ;  /* 0x000000ffff0d7224 */ /* 0x000fe200078e00ff */
[----:B------:R-:W3:Y:S01]  /*5cb0*/  LDCU.64 UR6, c[0x4][0x80] ;  /* 0x01001000ff0677ac */ /* 0x000ee20008000a00 */
[----:B-1----:R-:W1:Y:S01]  /*5cc0*/  LDC.64 R2, c[0x4][R3] ;  /* 0x0100000003027b82 */ /* 0x002e620000000a00 */
[----:B------:R-:W5:Y:S01]  /*5cd0*/  LDCU.64 UR4, c[0x4][0x18] ;  /* 0x01000300ff0477ac */ /* 0x000f620008000a00 */
[----:B----4-:R-:W-:Y:S01]  /*5ce0*/  MOV R5, UR9 ;  /* 0x0000000900057c02 */ /* 0x010fe20008000f00 */
[----:B------:R-:W-:Y:S01]  /*5cf0*/  IMAD.U32 R4, RZ, RZ, UR8 ;  /* 0x00000008ff047e24 */ /* 0x000fe2000f8e00ff */
[----:B---3--:R-:W-:Y:S01]  /*5d00*/  MOV R7, UR7 ;  /* 0x0000000700077c02 */ /* 0x008fe20008000f00 */
[----:B------:R-:W-:Y:S01]  /*5d10*/  IMAD.U32 R6, RZ, RZ, UR6 ;  /* 0x00000006ff067e24 */ /* 0x000fe2000f8e00ff */
[----:B-----5:R-:W-:Y:S01]  /*5d20*/  MOV R11, UR5 ;  /* 0x00000005000b7c02 */ /* 0x020fe20008000f00 */
[----:B------:R-:W-:Y:S02]  /*5d30*/  IMAD.U32 R10, RZ, RZ, UR4 ;  /* 0x00000004ff0a7e24 */ /* 0x000fe4000f8e00ff */
[----:B------:R-:W-:Y:S07]  /*5d40*/  LEPC R20, `(.L_x_98) ;  /* 0x000000001014794e */ /* 0x000fee0000000000 */
[----:B-12---:R-:W-:Y:S05]  /*5d50*/  CALL.ABS.NOINC R2 ;  /* 0x0000000002007343 */ /* 0x006fea0003c00000 */
.L_x_98:
[----:B------:R-:W-:Y:S05]  /*5d60*/  WARPSYNC.ALL ;  /* 0x0000000000007948 */ /* 0x000fea0003800000 */
[----:B------:R-:W-:Y:S01]  /*5d70*/  R2UR UR4, R48 ;  /* 0x00000000300472ca */ /* 0x000fe200000e0000 */
[----:B------:R-:W-:Y:S01]  /*5d80*/  BSSY.RECONVERGENT B0, `(.L_x_99) ;  /* 0x00000a1000007945 */ /* 0x000fe20003800200 */
[C---:B------:R-:W-:Y:S02]  /*5d90*/  SHF.L.U32 R51, R56.reuse, 0x10, RZ ;  /* 0x0000001038337819 */ /* 0x040fe400000006ff */
[C---:B------:R-:W-:Y:S02]  /*5da0*/  PRMT R49, R56.reuse, 0x8880, RZ ;  /* 0x0000888038317816 */ /* 0x040fe400000000ff */
[----:B------:R-:W-:Y:S02]  /*5db0*/  SHF.R.S32.HI R51, RZ, 0x18, R51 ;  /* 0x00000018ff337819 */ /* 0x000fe40000011433 */
[----:B------:R-:W-:Y:S02]  /*5dc0*/  SHF.L.U32 R52, R56, 0x8, RZ ;  /* 0x0000000838347819 */ /* 0x000fe400000006ff */
[C---:B------:R-:W-:Y:S02]  /*5dd0*/  PRMT R54, R58.reuse, 0x8880, RZ ;  /* 0x000088803a367816 */ /* 0x040fe400000000ff */
[----:B------:R-:W-:Y:S01]  /*5de0*/  SHF.L.U32 R53, R58, 0x8, RZ ;  /* 0x000000083a357819 */ /* 0x000fe200000006ff */
[----:B-1-3--:R-:W-:Y:S01]  /*5df0*/  LDTM.16dp32bit_t0_t15.x32 R4, tmem[UR4] ;  /* 0x00000004000479ee */ /* 0x00afe20008a80000 */
[----:B------:R-:W2:Y:S01]  /*5e00*/  LDTM.16dp32bit_t16_t31.x32 R4, tmem[UR4+0x20] ;  /* 0x00002004000479ee */ /* 0x000ea20008aa0000 */
[----:B------:R-:W-:Y:S02]  /*5e10*/  IADD3 R67, PT, PT, R95, UR49, RZ ;  /* 0x000000315f437c10 */ /* 0x000fe4000fffe0ff */
[----:B------:R-:W-:Y:S02]  /*5e20*/  SHF.L.U32 R66, R97, 0x4, RZ ;  /* 0x0000000461427819 */ /* 0x000fe400000006ff */
[----:B------:R-:W-:Y:S02]  /*5e30*/  SHF.R.S32.HI R53, RZ, 0x18, R53 ;  /* 0x00000018ff357819 */ /* 0x000fe40000011435 */
[----:B------:R-:W-:Y:S02]  /*5e40*/  IADD3 R109, PT, PT, R67, R66, RZ ;  /* 0x00000042436d7210 */ /* 0x000fe40007ffe0ff */
[----:B------:R-:W-:Y:S02]  /*5e50*/  ISETP.NE.AND P0, PT, R105, RZ, PT ;  /* 0x000000ff6900720c */ /* 0x000fe40003f05270 */
[----:B------:R-:W-:Y:S01]  /*5e60*/  ISETP.NE.AND P6, PT, R72, RZ, PT ;  /* 0x000000ff4800720c */ /* 0x000fe20003fc5270 */
[----:B--2---:R-:W-:Y:S11]  /*5e70*/  IMAD R0, R47, R4, RZ ;  /* 0x000000042f007224 */ /* 0x004ff600078e02ff */
[----:B------:R-:W-:Y:S01]  /*5e80*/  @!UPT UIADD3 URZ, UPT, UPT, URZ, URZ, URZ ;  /* 0x000000fffffff290 */ /* 0x000fe2000fffe0ff */
[----:B------:R-:W-:Y:S01]  /*5e90*/  @P6 SHF.L.U32 R74, R99, 0x1f, RZ ;  /* 0x0000001f634a6819 */ /* 0x000fe200000006ff */
[----:B------:R-:W-:Y:S02]  /*5ea0*/  IMAD R2, R47, R5, RZ ;  /* 0x000000052f027224 */ /* 0x000fe400078e02ff */
[----:B------:R-:W-:Y:S01]  /*5eb0*/  IMAD R0, R49, R50, R0 ;  /* 0x0000003231007224 */ /* 0x000fe200078e0200 */
[----:B------:R-:W-:Y:S01]  /*5ec0*/  SHF.R.S32.HI R49, RZ, 0x18, R52 ;  /* 0x00000018ff317819 */ /* 0x000fe20000011434 */
[----:B------:R-:W-:Y:S01]  /*5ed0*/  IMAD R3, R47, R6, RZ ;  /* 0x000000062f037224 */ /* 0x000fe200078e02ff */
[----:B------:R-:W-:Y:S01]  /*5ee0*/  SHF.L.U32 R52, R57, 0x10, RZ ;  /* 0x0000001039347819 */ /* 0x000fe200000006ff */
[-C--:B------:R-:W-:Y:S01]  /*5ef0*/  IMAD R2, R51, R50.reuse, R2 ;  /* 0x0000003233027224 */ /* 0x080fe200078e0202 */
[----:B------:R-:W-:Y:S01]  /*5f00*/  SHF.R.S32.HI R51, RZ, 0x18, R56 ;  /* 0x00000018ff337819 */ /* 0x000fe20000011438 */
[----:B------:R-:W-:Y:S02]  /*5f10*/  IMAD R7, R47, R7, RZ ;  /* 0x000000072f077224 */ /* 0x000fe400078e02ff */
[-C--:B------:R-:W-:Y:S01]  /*5f20*/  IMAD R3, R49, R50.reuse, R3 ;  /* 0x0000003231037224 */ /* 0x080fe200078e0203 */
[----:B------:R-:W-:Y:S01]  /*5f30*/  PRMT R49, R57, 0x8880, RZ ;  /* 0x0000888039317816 */ /* 0x000fe200000000ff */
[----:B------:R-:W-:Y:S01]  /*5f40*/  IMAD R7, R51, R50, R7 ;  /* 0x0000003233077224 */ /* 0x000fe200078e0207 */
[----:B------:R-:W-:Y:S01]  /*5f50*/  SHF.R.S32.HI R51, RZ, 0x18, R52 ;  /* 0x00000018ff337819 */ /* 0x000fe20000011434 */
[----:B------:R-:W-:Y:S02]  /*5f60*/  IMAD R4, R47, R8, RZ ;  /* 0x000000082f047224 */ /* 0x000fe400078e02ff */
[----:B------:R-:W-:Y:S01]  /*5f70*/  IMAD.SHL.U32 R52, R57, 0x100, RZ ;  /* 0x0000010039347824 */ /* 0x000fe200078e00ff */
[----:B------:R-:W-:Y:S01]  /*5f80*/  I2IP.S8.S32.SAT R55, R7, R3, RZ ;  /* 0x0000000307377239 */ /* 0x000fe200000014ff */
[----:B------:R-:W-:Y:S02]  /*5f90*/  IMAD R5, R47, R9, RZ ;  /* 0x000000092f057224 */ /* 0x000fe400078e02ff */
[----:B------:R-:W-:Y:S01]  /*5fa0*/  IMAD R4, R49, R50, R4 ;  /* 0x0000003231047224 */ /* 0x000fe200078e0204 */
[----:B------:R-:W-:Y:S01]  /*5fb0*/  SHF.R.S32.HI R49, RZ, 0x18, R52 ;  /* 0x00000018ff317819 */ /* 0x000fe20000011434 */
[----:B------:R-:W-:Y:S01]  /*5fc0*/  IMAD R6, R47, R10, RZ ;  /* 0x0000000a2f067224 */ /* 0x000fe200078e02ff */
[----:B------:R-:W-:Y:S01]  /*5fd0*/  I2IP.S8.S32.SAT R68, R2, R0, R55 ;  /* 0x0000000002447239 */ /* 0x000fe20000001437 */
[-C--:B------:R-:W-:Y:S01]  /*5fe0*/  IMAD R5, R51, R50.reuse, R5 ;  /* 0x0000003233057224 */ /* 0x080fe200078e0205 */
[----:B------:R-:W-:Y:S01]  /*5ff0*/  SHF.L.U32 R52, R58, 0x10, RZ ;  /* 0x000000103a347819 */ /* 0x000fe200000006ff */
[----:B------:R-:W-:Y:S01]  /*6000*/  IMAD R11, R47, R11, RZ ;  /* 0x0000000b2f0b7224 */ /* 0x000fe200078e02ff */
[----:B------:R-:W-:Y:S01]  /*6010*/  SHF.R.S32.HI R51, RZ, 0x18, R57 ;  /* 0x00000018ff337819 */ /* 0x000fe20000011439 */
[----:B------:R-:W-:Y:S01]  /*6020*/  IMAD R6, R49, R50, R6 ;  /* 0x0000003231067224 */ /* 0x000fe200078e0206 */
[----:B------:R-:W-:Y:S01]  /*6030*/  SHF.R.S32.HI R52, RZ, 0x18, R52 ;  /* 0x00000018ff347819 */ /* 0x000fe20000011434 */
[C---:B------:R-:W-:Y:S02]  /*6040*/  IMAD R8, R47.reuse, R12, RZ ;  /* 0x0000000c2f087224 */ /* 0x040fe400078e02ff */
[----:B------:R-:W-:Y:S02]  /*6050*/  IMAD.MOV.U32 R49, RZ, RZ, R54 ;  /* 0x000000ffff317224 */ /* 0x000fe400078e0036 */
[----:B------:R-:W-:Y:S02]  /*6060*/  IMAD R9, R47, R13, RZ ;  /* 0x0000000d2f097224 */ /* 0x000fe400078e02ff */
[----:B------:R-:W-:Y:S01]  /*6070*/  IMAD R11, R51, R50, R11 ;  /* 0x00000032330b7224 */ /* 0x000fe200078e020b */
[----:B------:R-:W-:Y:S01]  /*6080*/  SHF.R.S32.HI R51, RZ, 0x18, R58 ;  /* 0x00000018ff337819 */ /* 0x000fe2000001143a */
[----:B------:R-:W-:Y:S02]  /*6090*/  IMAD R10, R47, R14, RZ ;  /* 0x0000000e2f0a7224 */ /* 0x000fe400078e02ff */
[----:B------:R-:W-:Y:S01]  /*60a0*/  IMAD R8, R49, R50, R8 ;  /* 0x0000003231087224 */ /* 0x000fe200078e0208 */
[----:B------:R-:W-:Y:S01]  /*60b0*/  I2IP.S8.S32.SAT R69, R11, R6, RZ ;  /* 0x000000060b457239 */ /* 0x000fe200000014ff */
[----:B------:R-:W-:Y:S01]  /*60c0*/  IMAD R15, R47, R15, RZ ;  /* 0x0000000f2f0f7224 */ /* 0x000fe200078e02ff */
[----:B------:R-:W-:Y:S01]  /*60d0*/  PRMT R49, R59, 0x8880, RZ ;  /* 0x000088803b317816 */ /* 0x000fe200000000ff */
[----:B------:R-:W-:Y:S01]  /*60e0*/  IMAD R9, R52, R50, R9 ;  /* 0x0000003234097224 */ /* 0x000fe200078e0209 */
[----:B------:R-:W-:Y:S01]  /*60f0*/  I2IP.S8.S32.SAT R69, R5, R4, R69 ;  /* 0x0000000405457239 */ /* 0x000fe20000001445 */
[-C--:B------:R-:W-:Y:S01]  /*6100*/  IMAD R10, R53, R50.reuse, R10 ;  /* 0x00000032350a7224 */ /* 0x080fe200078e020a */
[----:B------:R-:W-:Y:S01]  /*6110*/  SHF.L.U32 R53, R59, 0x8, RZ ;  /* 0x000000083b357819 */ /* 0x000fe200000006ff */
[----:B------:R-:W-:Y:S01]  /*6120*/  IMAD R15, R51, R50, R15 ;  /* 0x00000032330f7224 */ /* 0x000fe200078e020f */
[----:B------:R-:W-:Y:S01]  /*6130*/  SHF.L.U32 R51, R59, 0x10, RZ ;  /* 0x000000103b337819 */ /* 0x000fe200000006ff */
[C---:B------:R-:W-:Y:S01]  /*6140*/  IMAD R12, R47.reuse, R16, RZ ;  /* 0x000000102f0c7224 */ /* 0x040fe200078e02ff */
[----:B------:R-:W-:Y:S01]  /*6150*/  SHF.R.S32.HI R53, RZ, 0x18, R53 ;  /* 0x00000018ff357819 */ /* 0x000fe20000011435 */
[C---:B------:R-:W-:Y:S01]  /*6160*/  IMAD R13, R47.reuse, R17, RZ ;  /* 0x000000112f0d7224 */ /* 0x040fe200078e02ff */
[----:B------:R-:W-:Y:S01]  /*6170*/  SHF.R.S32.HI R51, RZ, 0x18, R51 ;  /* 0x00000018ff337819 */ /* 0x000fe20000011433 */
[----:B------:R-:W-:Y:S01]  /*6180*/  IMAD R14, R47, R18, RZ ;  /* 0x000000122f0e7224 */ /* 0x000fe200078e02ff */
[----:B------:R-:W-:Y:S01]  /*6190*/  I2IP.S8.S32.SAT R70, R15, R10, RZ ;  /* 0x0000000a0f467239 */ /* 0x000fe200000014ff */
[----:B------:R-:W-:Y:S01]  /*61a0*/  IMAD R12, R49, R50, R12 ;  /* 0x00000032310c7224 */ /* 0x000fe200078e020c */
[----:B------:R-:W-:Y:S01]  /*61b0*/  SHF.R.S32.HI R49, RZ, 0x18, R59 ;  /* 0x00000018ff317819 */ /* 0x000fe2000001143b */
[----:B------:R-:W-:Y:S01]  /*61c0*/  IMAD R19, R47, R19, RZ ;  /* 0x000000132f137224 */ /* 0x000fe200078e02ff */
[----:B------:R-:W-:Y:S01]  /*61d0*/  I2IP.S8.S32.SAT R70, R9, R8, R70 ;  /* 0x0000000809467239 */ /* 0x000fe20000001446 */
[-C--:B------:R-:W-:Y:S01]  /*61e0*/  IMAD R13, R51, R50.reuse, R13 ;  /* 0x00000032330d7224 */ /* 0x080fe200078e020d */
[C---:B------:R-:W-:Y:S01]  /*61f0*/  PRMT R51, R60.reuse, 0x8880, RZ ;  /* 0x000088803c337816 */ /* 0x040fe200000000ff */
[-C--:B------:R-:W-:Y:S01]  /*6200*/  IMAD R14, R53, R50.reuse, R14 ;  /* 0x00000032350e7224 */ /* 0x080fe200078e020e */
[----:B------:R-:W-:Y:S01]  /*6210*/  PRMT R53, R61, 0x8880, RZ ;  /* 0x000088803d357816 */ /* 0x000fe200000000ff */
[----:B------:R-:W-:Y:S01]  /*6220*/  IMAD R19, R49, R50, R19 ;  /* 0x0000003231137224 */ /* 0x000fe200078e0213 */
[----:B------:R-:W-:Y:S01]  /*6230*/  MOV R49, R51 ;  /* 0x0000003300317202 */ /* 0x000fe20000000f00 */
[----:B------:R-:W-:Y:S02]  /*6240*/  IMAD R16, R47, R20, RZ ;  /* 0x000000142f107224 */ /* 0x000fe400078e02ff */
[C---:B------:R-:W-:Y:S01]  /*6250*/  IMAD.U32 R52, R60.reuse, 0x10000, RZ ;  /* 0x000100003c347824 */ /* 0x040fe200078e00ff */
[----:B------:R-:W-:Y:S01]  /*6260*/  I2IP.S8.S32.SAT R71, R19, R14, RZ ;  /* 0x0000000e13477239 */ /* 0x000fe200000014ff */
[----:B------:R-:W-:Y:S01]  /*6270*/  IMAD R16, R49, R50, R16 ;  /* 0x0000003231107224 */ /* 0x000fe200078e0210 */
[----:B------:R-:W-:Y:S01]  /*6280*/  SHF.L.U32 R49, R60, 0x8, RZ ;  /* 0x000000083c317819 */ /* 0x000fe200000006ff */
[C---:B------:R-:W-:Y:S01]  /*6290*/  IMAD R17, R47.reuse, R21, RZ ;  /* 0x000000152f117224 */ /* 0x040fe200078e02ff */
[----:B------:R-:W-:Y:S01]  /*62a0*/  SHF.R.S32.HI R51, RZ, 0x18, R52 ;  /* 0x00000018ff337819 */ /* 0x000fe20000011434 */
[C---:B------:R-:W-:Y:S01]  /*62b0*/  IMAD R18, R47.reuse, R22, RZ ;  /* 0x000000162f127224 */ /* 0x040fe200078e02ff */
[----:B------:R-:W-:Y:S01]  /*62c0*/  SHF.R.S32.HI R49, RZ, 0x18, R49 ;  /* 0x00000018ff317819 */ /* 0x000fe20000011431 */
[----:B------:R-:W-:Y:S01]  /*62d0*/  IMAD R23, R47, R23, RZ ;  /* 0x000000172f177224 */ /* 0x000fe200078e02ff */
[----:B------:R-:W-:Y:S01]  /*62e0*/  I2IP.S8.S32.SAT R71, R13, R12, R71 ;  /* 0x0000000c0d477239 */ /* 0x000fe20000001447 */
[----:B------:R-:W-:Y:S01]  /*62f0*/  IMAD R17, R51, R50, R17 ;  /* 0x0000003233117224 */ /* 0x000fe200078e0211 */
[C---:B------:R-:W-:Y:S01]  /*6300*/  SHF.L.U32 R52, R61.reuse, 0x10, RZ ;  /* 0x000000103d347819 */ /* 0x040fe200000006ff */
[----:B------:R-:W-:Y:S01]  /*6310*/  IMAD.SHL.U32 R54, R61, 0x100, RZ ;  /* 0x000001003d367824 */ /* 0x000fe200078e00ff */
[----:B------:R-:W-:Y:S01]  /*6320*/  SHF.R.S32.HI R51, RZ, 0x18, R60 ;  /* 0x00000018ff337819 */ /* 0x000fe2000001143c */
[----:B------:R-:W-:Y:S01]  /*6330*/  IMAD R20, R47, R24, RZ ;  /* 0x000000182f147224 */ /* 0x000fe200078e02ff */
[----:B------:R1:W-:Y:S01]  /*6340*/  STS.128 [R95+UR49+0x4200], R68 ;  /* 0x004200445f007988 */ /* 0x0003e20008000c31 */
[-C--:B------:R-:W-:Y:S01]  /*6350*/  IMAD R18, R49, R50.reuse, R18 ;  /* 0x0000003231127224 */ /* 0x080fe200078e0212 */
[----:B------:R-:W-:Y:S01]  /*6360*/  SHF.R.S32.HI R52, RZ, 0x18, R52 ;  /* 0x00000018ff347819 */ /* 0x000fe20000011434 */
[----:B------:R-:W-:Y:S01]  /*6370*/  IMAD R21, R47, R25, RZ ;  /* 0x000000192f157224 */ /* 0x000fe200078e02ff */
[----:B------:R-:W-:Y:S01]  /*6380*/  SHF.R.S32.HI R49, RZ, 0x18, R54 ;  /* 0x00000018ff317819 */ /* 0x000fe20000011436 */
[----:B------:R-:W-:Y:S01]  /*6390*/  IMAD R23, R51, R50, R23 ;  /* 0x0000003233177224 */ /* 0x000fe200078e0217 */
[----:B------:R-:W-:Y:S01]  /*63a0*/  SHF.R.S32.HI R51, RZ, 0x18, R61 ;  /* 0x00000018ff337819 */ /* 0x000fe2000001143d */
[----:B------:R-:W-:Y:S01]  /*63b0*/  IMAD R22, R47, R26, RZ ;  /* 0x0000001a2f167224 */ /* 0x000fe200078e02ff */
[----:B------:R-:W-:Y:S01]  /*63c0*/  SHF.R.S32.HI R54, RZ, 0x18, R63 ;  /* 0x00000018ff367819 */ /* 0x000fe2000001143f */
[----:B------:R-:W-:Y:S01]  /*63d0*/  IMAD R20, R53, R50, R20 ;  /* 0x0000003235147224 */ /* 0x000fe200078e0214 */
[----:B------:R-:W-:Y:S01]  /*63e0*/  I2IP.S8.S32.SAT R76, R23, R18, RZ ;  /* 0x00000012174c7239 */ /* 0x000fe200000014ff */
[----:B------:R-:W-:Y:S01]  /*63f0*/  IMAD R27, R47, R27, RZ ;  /* 0x0000001b2f1b7224 */ /* 0x000fe200078e02ff */
[----:B------:R-:W-:Y:S01]  /*6400*/  SHF.L.U32 R53, R62, 0x8, RZ ;  /* 0x000000083e357819 */ /* 0x000fe200000006ff */
[-C--:B------:R-:W-:Y:S01]  /*6410*/  IMAD R21, R52, R50.reuse, R21 ;  /* 0x0000003234157224 */ /* 0x080fe200078e0215 */
[C---:B------:R-:W-:Y:S01]  /*6420*/  SHF.L.U32 R52, R62.reuse, 0x10, RZ ;  /* 0x000000103e347819 */ /* 0x040fe200000006ff */
[----:B------:R-:W-:Y:S01]  /*6430*/  IMAD R22, R49, R50, R22 ;  /* 0x0000003231167224 */ /* 0x000fe200078e0216 */
[----:B------:R-:W-:Y:S01]  /*6440*/  PRMT R49, R62, 0x8880, RZ ;  /* 0x000088803e317816 */ /* 0x000fe200000000ff */
[----:B------:R-:W-:Y:S01]  /*6450*/  IMAD R24, R47, R28, RZ ;  /* 0x0000001c2f187224 */ /* 0x000fe200078e02ff */
[----:B------:R-:W-:Y:S01]  /*6460*/  I2IP.S8.S32.SAT R76, R17, R16, R76 ;  /* 0x00000010114c7239 */ /* 0x000fe2000000144c */
[----:B------:R-:W-:Y:S01]  /*6470*/  IMAD R27, R51, R50, R27 ;  /* 0x00000032331b7224 */ /* 0x000fe200078e021b */
[----:B------:R-:W-:Y:S01]  /*6480*/  SHF.R.S32.HI R51, RZ, 0x18, R52 ;  /* 0x00000018ff337819 */ /* 0x000fe20000011434 */
[C---:B------:R-:W-:Y:S01]  /*6490*/  IMAD R25, R47.reuse, R29, RZ ;  /* 0x0000001d2f197224 */ /* 0x040fe200078e02ff */
[----:B------:R-:W-:Y:S01]  /*64a0*/  SHF.R.S32.HI R53, RZ, 0x18, R53 ;  /* 0x00000018ff357819 */ /* 0x000fe20000011435 */
[----:B------:R-:W-:Y:S01]  /*64b0*/  IMAD R26, R47, R30, RZ ;  /* 0x0000001e2f1a7224 */ /* 0x000fe200078e02ff */
[----:B------:R-:W-:Y:S01]  /*64c0*/  I2IP.S8.S32.SAT R77, R27, R22, RZ ;  /* 0x000000161b4d7239 */ /* 0x000fe200000014ff */
[-C--:B------:R-:W-:Y:S01]  /*64d0*/  IMAD R24, R49, R50.reuse, R24 ;  /* 0x0000003231187224 */ /* 0x080fe200078e0218 */
[----:B------:R-:W-:Y:S01]  /*64e0*/  SHF.L.U32 R52, R63, 0x10, RZ ;  /* 0x000000103f347819 */ /* 0x000fe200000006ff */
[----:B------:R-:W-:Y:S01]  /*64f0*/  IMAD R25, R51, R50, R25 ;  /* 0x0000003233197224 */ /* 0x000fe200078e0219 */
[----:B------:R-:W-:Y:S01]  /*6500*/  I2IP.S8.S32.SAT R77, R21, R20, R77 ;  /* 0x00000014154d7239 */ /* 0x000fe2000000144d */
[----:B------:R-:W-:Y:S01]  /*6510*/  IMAD R26, R53, R50, R26 ;  /* 0x00000032351a7224 */ /* 0x000fe200078e021a */
[----:B------:R-:W-:Y:S01]  /*6520*/  SHF.R.S32.HI R49, RZ, 0x18, R62 ;  /* 0x00000018ff317819 */ /* 0x000fe2000001143e */
[----:B------:R-:W-:Y:S01]  /*6530*/  IMAD R31, R47, R31, RZ ;  /* 0x0000001f2f1f7224 */ /* 0x000fe200078e02ff */
[C---:B------:R-:W-:Y:S01]  /*6540*/  PRMT R51, R63.reuse, 0x8880, RZ ;  /* 0x000088803f337816 */ /* 0x040fe200000000ff */
[----:B------:R-:W-:Y:S01]  /*6550*/  IMAD.SHL.U32 R53, R63, 0x100, RZ ;  /* 0x000001003f357824 */ /* 0x000fe200078e00ff */
[----:B------:R-:W-:Y:S01]  /*6560*/  SHF.R.S32.HI R52, RZ, 0x18, R52 ;  /* 0x00000018ff347819 */ /* 0x000fe20000011434 */
[C---:B------:R-:W-:Y:S02]  /*6570*/  IMAD R28, R47.reuse, R32, RZ ;  /* 0x000000202f1c7224 */ /* 0x040fe400078e02ff */
[----:B------:R-:W-:Y:S01]  /*6580*/  IMAD R29, R47, R33, RZ ;  /* 0x000000212f1d7224 */ /* 0x000fe200078e02ff */
[----:B------:R-:W-:Y:S01]  /*6590*/  SHF.R.S32.HI R53, RZ, 0x18, R53 ;  /* 0x00000018ff357819 */ /* 0x000fe20000011435 */
[-C--:B------:R-:W-:Y:S02]  /*65a0*/  IMAD R31, R49, R50.reuse, R31 ;  /* 0x00000032311f7224 */ /* 0x080fe400078e021f */
[----:B------:R-:W-:Y:S02]  /*65b0*/  IMAD R28, R51, R50, R28 ;  /* 0x00000032331c7224 */ /* 0x000fe400078e021c */
[----:B------:R-:W-:Y:S01]  /*65c0*/  IMAD R30, R47, R34, RZ ;  /* 0x000000222f1e7224 */ /* 0x000fe200078e02ff */
[----:B------:R-:W-:Y:S01]  /*65d0*/  I2IP.S8.S32.SAT R55, R31, R26, RZ ;  /* 0x0000001a1f377239 */ /* 0x000fe200000014ff */
[----:B------:R-:W-:Y:S02]  /*65e0*/  IMAD R29, R52, R50, R29 ;  /* 0x00000032341d7224 */ /* 0x000fe400078e021d */
[----:B------:R-:W-:Y:S01]  /*65f0*/  IMAD R35, R47, R35, RZ ;  /* 0x000000232f237224 */ /* 0x000fe200078e02ff */
[----:B------:R-:W-:Y:S01]  /*6600*/  I2IP.S8.S32.SAT R78, R25, R24, R55 ;  /* 0x00000018194e7239 */ /* 0x000fe20000001437 */
[-C--:B------:R-:W-:Y:S01]  /*6610*/  IMAD R30, R53, R50.reuse, R30 ;  /* 0x00000032351e7224 */ /* 0x080fe200078e021e */
[----:B------:R-:W-:Y:S01]  /*6620*/  LEA R55, R100, UR49, 0x3 ;  /* 0x0000003164377c11 */ /* 0x000fe2000f8e18ff */
[----:B------:R-:W-:Y:S05]  /*6630*/  IMAD R35, R54, R50, R35 ;  /* 0x0000003236237224 */ /* 0x000fea00078e0223 */
[----:B------:R-:W-:Y:S04]  /*6640*/  I2IP.S8.S32.SAT R73, R35, R30, RZ ;  /* 0x0000001e23497239 */ /* 0x000fe800000014ff */
[----:B------:R-:W-:Y:S05]  /*6650*/  I2IP.S8.S32.SAT R79, R29, R28, R73 ;  /* 0x0000001c1d4f7239 */ /* 0x000fea0000001449 */
[----:B------:R1:W-:Y:S01]  /*6660*/  STS.128 [R109+0x4210], R76 ;  /* 0x0042104c6d007388 */ /* 0x0003e20000000c00 */
[----:B------:R-:W-:Y:S01]  /*6670*/  @!PT LDS RZ, [RZ] ;  /* 0x00000000fffff984 */ /* 0x000fe20000000800 */
[----:B------:R-:W-:Y:S01]  /*6680*/  @!PT LDS RZ, [RZ] ;  /* 0x00000000fffff984 */ /* 0x000fe20000000800 */
[----:B------:R-:W-:Y:S01]  /*6690*/  @!PT LDS RZ, [RZ] ;  /* 0x00000000fffff984 */ /* 0x000fe20000000800 */
[----:B------:R-:W-:Y:S01]  /*66a0*/  @!PT LDS RZ, [RZ] ;  /* 0x00000000fffff984 */ /* 0x000fe20000000800 */
[----:B------:R2:W-:Y:S07]  /*66b0*/  MEMBAR.ALL.CTA ;  /* 0x0000000000007992 */ /* 0x0005ee0000008000 */
[----:B--2---:R-:W2:Y:S02]  /*66c0*/  FENCE.VIEW.ASYNC.S ;  /* 0x00000000000073c6 */ /* 0x004ea40000000000 */
[----:B--2---:R-:W-:Y:S06]  /*66d0*/  BAR.SYNC.DEFER_BLOCKING 0x1, 0x80 ;  /* 0x0042000000007b1d */ /* 0x004fec0000010000 */
[----:B------:R-:W-:Y:S05]  /*66e0*/  @P0 BRA `(.L_x_100) ;  /* 0x0000000000280947 */ /* 0x000fea0003800000 */
[----:B------:R-:W-:Y:S02]  /*66f0*/  UIADD3 UR4, UPT, UPT, UR49, 0x4200, URZ ;  /* 0x0000420031047890 */ /* 0x000fe4000fffe0ff */
[----:B------:R-:W-:Y:S01]  /*6700*/  UIADD3 UR6, UP0, UPT, UR52, 0x680, URZ ;  /* 0x0000068034067890 */ /* 0x000fe2000ff1e0ff */
[----:B------:R-:W-:Y:S03]  /*6710*/  UMOV UR43, UR36 ;  /* 0x00000024002b7c82 */ /* 0x000fe60008000000 */
[----:B------:R-:W-:Y:S01]  /*6720*/  MOV R104, UR4 ;  /* 0x0000000400687c02 */ /* 0x000fe20008000f00 */
[----:B------:R-:W-:Y:S03]  /*6730*/  UIADD3.X UR7, UPT, UPT, URZ, UR53, URZ, UP0, !UPT ;  /* 0x00000035ff077290 */ /* 0x000fe600087fe4ff */
[----:B------:R-:W-:Y:S11]  /*6740*/  R2UR UR40, R104 ;  /* 0x00000000682872ca */ /* 0x000ff600000e0000 */
[----:B------:R-:W-:Y:S02]  /*6750*/  @!UPT UIADD3 URZ, UPT, UPT, URZ, URZ, URZ ;  /* 0x000000fffffff290 */ /* 0x000fe4000fffe0ff */
[----:B------:R2:W-:Y:S01]  /*6760*/  UTMASTG.3D [UR40], [UR6] ;  /* 0x00000028060073b5 */ /* 0x0005e20008010000 */
[----:B------:R0:W-:Y:S01]  /*6770*/  UTMACMDFLUSH ;  /* 0x00000000000079b7 */ /* 0x0001e20000000000 */
[----:B--2---:R-:W-:Y:S04]  /*6780*/  DEPBAR.LE SB0, 0x1 ;  /* 0x000080400000791a */ /* 0x004fe80000000000 */
.L_x_100:
[----:B------:R-:W-:Y:S05]  /*6790*/  BSYNC.RECONVERGENT B0 ;  /* 0x0000000000007941 */ /* 0x000fea0003800200 */
.L_x_99:
[----:B------:R-:W-:Y:S06]  /*67a0*/  BAR.SYNC.DEFER_BLOCKING 0x1, 0x80 ;  /* 0x0042000000007b1d */ /* 0x000fec0000010000 */
[----:B------:R-:W2:Y:S01]  /*67b0*/  @P6 SYNCS.PHASECHK.TRANS64.TRYWAIT P0, [R55+URZ+0x50], R74 ;  /* 0x0000504a370065a7 */ /* 0x000ea200080011ff */
[----:B------:R-:W-:Y:S01]  /*67c0*/  BSSY B1, `(.L_x_101) ;  /* 0x000001f000017945 */ /* 0x000fe20003800000 */
[----:B--2---:R-:W-:Y:S03]  /*67d0*/  @P6 SEL R64, RZ, 0x1, !P0 ;  /* 0x00000001ff406807 */ /* 0x004fe60004000000 */
[----:B------:R-:W-:Y:S05]  /*67e0*/  @!P6 BRA `(.L_x_102) ;  /* 0x000000000070e947 */ /* 0x000fea0003800000 */
[----:B------:R-:W-:Y:S01]  /*67f0*/  ISETP.NE.AND P1, PT, R65, RZ, PT ;  /* 0x000000ff4100720c */ /* 0x000fe20003f25270 */
[----:B------:R-:W-:Y:S01]  /*6800*/  BSSY B0, `(.L_x_103) ;  /* 0x0000008000007945 */ /* 0x000fe20003800000 */
[----:B------:R-:W-:Y:S11]  /*6810*/  ISETP.NE.AND P0, PT, R64, RZ, PT ;  /* 0x000000ff4000720c */ /* 0x000ff60003f05270 */
[----:B------:R-:W-:Y:S04]  /*6820*/  @P1 IMAD R3, R100, 0x1000, R67 ;  /* 0x0000100064031824 */ /* 0x000fe800078e0243 */
[----:B------:R-:W-:Y:S01]  /*6830*/  @P1 IMAD.IADD R2, R66, 0x1, R3 ;  /* 0x0000000142021824 */ /* 0x000fe200078e0203 */
[----:B------:R-:W-:Y:S06]  /*6840*/  @P0 BRA `(.L_x_104) ;  /* 0x00000000000c0947 */ /* 0x000fec0003800000 */
[----:B------:R-:W-:Y:S04]  /*6850*/  SHF.L.U32 R0, R99, 0x1f, RZ ;  /* 0x0000001f63007819 */ /* 0x000fe800000006ff */
[----:B------:R-:W2:Y:S02]  /*6860*/  SYNCS.PHASECHK.TRANS64.TRYWAIT P0, [R55+URZ+0x50], R0 ;  /* 0x00005000370075a7 */ /* 0x000ea400080011ff */
[----:B--2---:R-:W-:Y:S05]  /*6870*/  @!P0 BRA `(.L_x_105) ;  /* 0x0000003000ec8947 */ /* 0x004fea0003800000 */
.L_x_104:
[----:B------:R-:W-:Y:S05]  /*6880*/  BSYNC B0 ;  /* 0x0000000000007941 */ /* 0x000fea0003800000 */
.L_x_103:
[----:B------:R-:W-:Y:S01]  /*6890*/  ISETP.NE.AND P0, PT, R65, RZ, PT ;  /* 0x000000ff4100720c */ /* 0x000fe20003f05270 */
[----:B--2---:R-:W-:Y:S02]  /*68a0*/  VIADD R55, R55, 0x70 ;  /* 0x0000007037377836 */ /* 0x004fe40000000000 */
[----:B------:R-:W-:Y:S02]  /*68b0*/  IMAD.U32 R0, RZ, RZ, UR37 ;  /* 0x00000025ff007e24 */ /* 0x000fe4000f8e00ff */
[----:B------:R-:W-:Y:S03]  /*68c0*/  VIADD R100, R100, 0x1 ;  /* 0x0000000164647836 */ /* 0x000fe60000000000 */
[----:B------:R-:W-:Y:S05]  /*68d0*/  PRMT R0, R0, 0x654, R55 ;  /* 0x0000065400007816 */ /* 0x000fea0000000037 */
[----:B------:R2:W3:Y:S04]  /*68e0*/  @P0 LDS.128 R56, [R3+0x200] ;  /* 0x0002000003380984 */ /* 0x0004e80000000c00 */
[----:B------:R2:W4:Y:S01]  /*68f0*/  @P0 LDS.128 R60, [R2+0x210] ;  /* 0x00021000023c0984 */ /* 0x0005220000000c00 */
        /* <DEDUP_REMOVED lines=10> */
[----:B--23--:R-:W-:Y:S02]  /*69a0*/  LOP3.LUT R99, R99, R0, RZ, 0x3c, !PT ;  /* 0x0000000063637212 */ /* 0x00cfe400078e3cff */
.L_x_102:
[----:B------:R-:W-:Y:S05]  /*69b0*/  BSYNC B1 ;  /* 0x0000000000017941 */ /* 0x000fea0003800000 */
.L_x_101:
[----:B------:R-:W-:Y:S05]  /*69c0*/  VIADD R3, R48, 0x40 ;  /* 0x0000004030037836 */ /* 0x000fea0000000000 */
[----:B------:R-:W-:Y:S04]  /*69d0*/  SHF.R.U32.HI R3, RZ, 0x15, R3 ;  /* 0x00000015ff037819 */ /* 0x000fe80000011603 */
[----:B------:R-:W-:Y:S11]  /*69e0*/  LOP3.LUT P0, RZ, R3, 0x3, R96, 0x48, !PT ;  /* 0x0000000303ff7812 */ /* 0x000ff60007804860 */
[----:B------:R-:W-:Y:S02]  /*69f0*/  @!UPT UIADD3 URZ, UPT, UPT, URZ, URZ, URZ ;  /* 0x000000fffffff290 */ /* 0x000fe4000fffe0ff */
[----:B------:R-:W-:Y:S05]  /*6a00*/  @!P0 BRA `(.L_x_106) ;  /* 0x0000000000408947 */ /* 0x000fea0003800000 */
[----:B------:R-:W2:Y:S01]  /*6a10*/  LDCU.64 UR8, c[0x4][0x78] ;  /* 0x01000f00ff0877ac */ /* 0x000ea20008000a00 */
[----:B------:R-:W-:Y:S01]  /*6a20*/  MOV R3, 0x0 ;  /* 0x0000000000037802 */ /* 0x000fe20000000f00 */
[----:B------:R-:W-:Y:S02]  /*6a30*/  HFMA2 R12, -RZ, RZ, 0, 5.9604644775390625e-08 ;  /* 0x00000001ff0c7431 */ /* 0x000fe400000001ff */
[----:B------:R-:W-:Y:S02]  /*6a40*/  IMAD.MOV.U32 R8, RZ, RZ, 0x192 ;  /* 0x00000192ff087424 */ /* 0x000fe400078e00ff */
[----:B------:R-:W-:Y:S01]  /*6a50*/  IMAD.MOV.U32 R13, RZ, RZ, RZ ;  /* 0x000000ffff0d7224 */ /* 0x000fe200078e00ff */
[----:B------:R-:W3:Y:S01]  /*6a60*/  LDCU.64 UR6, c[0x4][0x80] ;  /* 0x01001000ff0677ac */ /* 0x000ee20008000a00 */
[----:B------:R-:W1:Y:S01]  /*6a70*/  LDC.64 R2, c[0x4][R3] ;  /* 0x0100000003027b82 */ /* 0x000e620000000a00 */
[----:B------:R-:W5:Y:S01]  /*6a80*/  LDCU.64 UR4, c[0x4][0x18] ;  /* 0x01000300ff0477ac */ /* 0x000f620008000a00 */
[----:B--2---:R-:W-:Y:S01]  /*6a90*/  MOV R5, UR9 ;  /* 0x0000000900057c02 */ /* 0x004fe20008000f00 */
[----:B------:R-:W-:Y:S01]  /*6aa0*/  IMAD.U32 R4, RZ, RZ, UR8 ;  /* 0x00000008ff047e24 */ /* 0x000fe2000f8e00ff */
[----:B---3--:R-:W-:Y:S01]  /*6ab0*/  MOV R7, UR7 ;  /* 0x0000000700077c02 */ /* 0x008fe20008000f00 */
[----:B------:R-:W-:Y:S01]  /*6ac0*/  IMAD.U32 R6, RZ, RZ, UR6 ;  /* 0x00000006ff067e24 */ /* 0x000fe2000f8e00ff */
[----:B-----5:R-:W-:Y:S01]  /*6ad0*/  MOV R11, UR5 ;  /* 0x00000005000b7c02 */ /* 0x020fe20008000f00 */
[----:B------:R-:W-:Y:S02]  /*6ae0*/  IMAD.U32 R10, RZ, RZ, UR4 ;  /* 0x00000004ff0a7e24 */ /* 0x000fe4000f8e00ff */
[----:B------:R-:W-:Y:S07]  /*6af0*/  LEPC R20, `(.L_x_106) ;  /* 0x000000001014794e */ /* 0x000fee0000000000 */
[----:B-1--4-:R-:W-:Y:S05]  /*6b00*/  CALL.ABS.NOINC R2 ;  /* 0x0000000002007343 */ /* 0x012fea0003c00000 */
.L_x_106:
[----:B------:R-:W-:Y:S01]  /*6b10*/  SHF.L.U32 R51, R56, 0x10, RZ ;  /* 0x0000001038337819 */ /* 0x000fe200000006ff */
[----:B------:R-:W-:Y:S05]  /*6b20*/  WARPSYNC.ALL ;  /* 0x0000000000007948 */ /* 0x000fea0003800000 */
[----:B------:R-:W-:Y:S01]  /*6b30*/  R2UR UR4, R48 ;  /* 0x00000000300472ca */ /* 0x000fe200000e0000 */
[----:B------:R-:W-:Y:S01]  /*6b40*/  BSSY.RECONVERGENT B0, `(.L_x_107) ;  /* 0x0000099000007945 */ /* 0x000fe20003800200 */
[C---:B------:R-:W-:Y:S02]  /*6b50*/  PRMT R49, R56.reuse, 0x8880, RZ ;  /* 0x0000888038317816 */ /* 0x040fe400000000ff */
[----:B------:R-:W-:Y:S02]  /*6b60*/  SHF.R.S32.HI R51, RZ, 0x18, R51 ;  /* 0x00000018ff337819 */ /* 0x000fe40000011433 */
[----:B------:R-:W-:Y:S02]  /*6b70*/  SHF.L.U32 R52, R56, 0x8, RZ ;  /* 0x0000000838347819 */ /* 0x000fe400000006ff */
[----:B------:R-:W-:Y:S02]  /*6b80*/  SHF.L.U32 R53, R57, 0x8, RZ ;  /* 0x0000000839357819 */ /* 0x000fe400000006ff */
[----:B------:R-:W-:Y:S02]  /*6b90*/  SHF.R.S32.HI R54, RZ, 0x18, R58 ;  /* 0x00000018ff367819 */ /* 0x000fe4000001143a */
[----:B------:R-:W-:Y:S01]  /*6ba0*/  SHF.R.S32.HI R53, RZ, 0x18, R53 ;  /* 0x00000018ff357819 */ /* 0x000fe20000011435 */
[----:B------:R-:W-:Y:S01]  /*6bb0*/  LDTM.16dp32bit_t0_t15.x32 R4, tmem[UR4+0x40] ;  /* 0x00004004000479ee */ /* 0x000fe20008a80000 */
[----:B------:R-:W2:Y:S01]  /*6bc0*/  LDTM.16dp32bit_t16_t31.x32 R4, tmem[UR4+0x60] ;  /* 0x00006004000479ee */ /* 0x000ea20008aa0000 */
[----:B----4-:R-:W-:Y:S02]  /*6bd0*/  SHF.L.U32 R55, R62, 0x8, RZ ;  /* 0x000000083e377819 */ /* 0x010fe400000006ff */
[----:B------:R-:W-:Y:S02]  /*6be0*/  ISETP.NE.AND P0, PT, R105, RZ, PT ;  /* 0x000000ff6900720c */ /* 0x000fe40003f05270 */
[----:B------:R-:W-:Y:S02]  /*6bf0*/  SHF.R.S32.HI R55, RZ, 0x18, R55 ;  /* 0x00000018ff377819 */ /* 0x000fe40000011437 */
[----:B------:R-:W-:Y:S01]  /*6c00*/  ISETP.NE.AND P6, PT, R72, RZ, PT ;  /* 0x000000ff4800720c */ /* 0x000fe20003fc5270 */
[C---:B--2---:R-:W-:Y:S02]  /*6c10*/  IMAD R0, R47.reuse, R4, RZ ;  /* 0x000000042f007224 */ /* 0x044fe400078e02ff */
        /* <DEDUP_REMOVED lines=12> */
[C---:B------:R-:W-:Y:S01]  /*6ce0*/  IMAD R4, R47.reuse, R8, RZ ;  /* 0x000000082f047224 */ /* 0x040fe200078e02ff */
[----:B------:R-:W-:Y:S01]  /*6cf0*/  SHF.L.U32 R52, R58, 0x10, RZ ;  /* 0x000000103a347819 */ /* 0x000fe200000006ff */
[----:B------:R-:W-:Y:S01]  /*6d00*/  IMAD R5, R47, R9, RZ ;  /* 0x000000092f057224 */ /* 0x000fe200078e02ff */
[----:B-1----:R-:W-:Y:S01]  /*6d10*/  I2IP.S8.S32.SAT R69, R7, R3, RZ ;  /* 0x0000000307457239 */ /* 0x002fe200000014ff */
[----:B------:R-:W-:Y:S01]  /*6d20*/  IMAD R6, R47, R10, RZ ;  /* 0x0000000a2f067224 */ /* 0x000fe200078e02ff */
[----:B------:R-:W-:Y:S01]  /*6d30*/  SHF.R.S32.HI R52, RZ, 0x18, R52 ;  /* 0x00000018ff347819 */ /* 0x000fe20000011434 */
[----:B------:R-:W-:Y:S01]  /*6d40*/  IMAD R4, R49, R50, R4 ;  /* 0x0000003231047224 */ /* 0x000fe200078e0204 */
[----:B------:R-:W-:Y:S01]  /*6d50*/  I2IP.S8.S32.SAT R68, R2, R0, R69 ;  /* 0x0000000002447239 */ /* 0x000fe20000001445 */
[-C--:B------:R-:W-:Y:S01]  /*6d60*/  IMAD R5, R51, R50.reuse, R5 ;  /* 0x0000003233057224 */ /* 0x080fe200078e0205 */
[----:B------:R-:W-:Y:S01]  /*6d70*/  SHF.R.S32.HI R49, RZ, 0x18, R57 ;  /* 0x00000018ff317819 */ /* 0x000fe20000011439 */
[----:B------:R-:W-:Y:S01]  /*6d80*/  IMAD R11, R47, R11, RZ ;  /* 0x0000000b2f0b7224 */ /* 0x000fe200078e02ff */
[C---:B------:R-:W-:Y:S01]  /*6d90*/  PRMT R51, R58.reuse, 0x8880, RZ ;  /* 0x000088803a337816 */ /* 0x040fe200000000ff */
[----:B------:R-:W-:Y:S01]  /*6da0*/  IMAD R6, R53, R50, R6 ;  /* 0x0000003235067224 */ /* 0x000fe200078e0206 */
[----:B------:R-:W-:Y:S01]  /*6db0*/  SHF.L.U32 R53, R58, 0x8, RZ ;  /* 0x000000083a357819 */ /* 0x000fe200000006ff */
[C---:B------:R-:W-:Y:S02]  /*6dc0*/  IMAD R8, R47.reuse, R12, RZ ;  /* 0x0000000c2f087224 */ /* 0x040fe400078e02ff */
[----:B------:R-:W-:Y:S01]  /*6dd0*/  IMAD R9, R47, R13, RZ ;  /* 0x0000000d2f097224 */ /* 0x000fe200078e02ff */
[----:B------:R-:W-:Y:S01]  /*6de0*/  SHF.R.S32.HI R53, RZ, 0x18, R53 ;  /* 0x00000018ff357819 */ /* 0x000fe20000011435 */
[----:B------:R-:W-:Y:S01]  /*6df0*/  IMAD R11, R49, R50, R11 ;  /* 0x00000032310b7224 */ /* 0x000fe200078e020b */
[----:B------:R-:W-:Y:S01]  /*6e00*/  PRMT R49, R59, 0x8880, RZ ;  /* 0x000088803b317816 */ /* 0x000fe200000000ff */
[----:B------:R-:W-:Y:S02]  /*6e10*/  IMAD R10, R47, R14, RZ ;  /* 0x0000000e2f0a7224 */ /* 0x000fe400078e02ff */
[----:B------:R-:W-:Y:S01]  /*6e20*/  IMAD R8, R51, R50, R8 ;  /* 0x0000003233087224 */ /* 0x000fe200078e0208 */
[----:B------:R-:W-:Y:S01]  /*6e30*/  I2IP.S8.S32.SAT R70, R11, R6, RZ ;  /* 0x000000060b467239 */ /* 0x000fe200000014ff */
[-C--:B------:R-:W-:Y:S01]  /*6e40*/  IMAD R9, R52, R50.reuse, R9 ;  /* 0x0000003234097224 */ /* 0x080fe200078e0209 */
[----:B------:R-:W-:Y:S01]  /*6e50*/  SHF.L.U32 R51, R59, 0x10, RZ ;  /* 0x000000103b337819 */ /* 0x000fe200000006ff */
[----:B------:R-:W-:Y:S01]  /*6e60*/  IMAD R10, R53, R50, R10 ;  /* 0x00000032350a7224 */ /* 0x000fe200078e020a */
[----:B------:R-:W-:Y:S01]  /*6e70*/  I2IP.S8.S32.SAT R69, R5, R4, R70 ;  /* 0x0000000405457239 */ /* 0x000fe20000001446 */
[----:B------:R-:W-:Y:S01]  /*6e80*/  IMAD R15, R47, R15, RZ ;  /* 0x0000000f2f0f7224 */ /* 0x000fe200078e02ff */
[----:B------:R-:W-:Y:S01]  /*6e90*/  SHF.R.S32.HI R51, RZ, 0x18, R51 ;  /* 0x00000018ff337819 */ /* 0x000fe20000011433 */
[----:B------:R-:W-:Y:S01]  /*6ea0*/  IMAD.SHL.U32 R53, R59, 0x100, RZ ;  /* 0x000001003b357824 */ /* 0x000fe200078e00ff */
[----:B------:R-:W-:Y:S01]  /*6eb0*/  SHF.R.S32.HI R52, RZ, 0x18, R59 ;  /* 0x00000018ff347819 */ /* 0x000fe2000001143b */
[C---:B------:R-:W-:Y:S02]  /*6ec0*/  IMAD R12, R47.reuse, R16, RZ ;  /* 0x000000102f0c7224 */ /* 0x040fe400078e02ff */
[----:B------:R-:W-:Y:S01]  /*6ed0*/  IMAD R13, R47, R17, RZ ;  /* 0x000000112f0d7224 */ /* 0x000fe200078e02ff */
[----:B------:R-:W-:Y:S01]  /*6ee0*/  SHF.R.S32.HI R53, RZ, 0x18, R53 ;  /* 0x00000018ff357819 */ /* 0x000fe20000011435 */
[----:B------:R-:W-:Y:S01]  /*6ef0*/  IMAD R15, R54, R50, R15 ;  /* 0x00000032360f7224 */ /* 0x000fe200078e020f */
[----:B------:R-:W-:Y:S01]  /*6f00*/  SHF.L.U32 R54, R61, 0x10, RZ ;  /* 0x000000103d367819 */ /* 0x000fe200000006ff */
[----:B------:R-:W-:Y:S02]  /*6f10*/  IMAD R14, R47, R18, RZ ;  /* 0x000000122f0e7224 */ /* 0x000fe400078e02ff */
[----:B------:R-:W-:Y:S01]  /*6f20*/  IMAD R12, R49, R50, R12 ;  /* 0x00000032310c7224 */ /* 0x000fe200078e020c */
[----:B------:R-:W-:Y:S01]  /*6f30*/  I2IP.S8.S32.SAT R71, R15, R10, RZ ;  /* 0x0000000a0f477239 */ /* 0x000fe200000014ff */
[----:B------:R-:W-:Y:S01]  /*6f40*/  IMAD R19, R47, R19, RZ ;  /* 0x000000132f137224 */ /* 0x000fe200078e02ff */
[----:B------:R-:W-:Y:S01]  /*6f50*/  PRMT R49, R60, 0x8880, RZ ;  /* 0x000088803c317816 */ /* 0x000fe200000000ff */
[----:B------:R-:W-:Y:S01]  /*6f60*/  IMAD R13, R51, R50, R13 ;  /* 0x00000032330d7224 */ /* 0x000fe200078e020d */
[----:B------:R-:W-:Y:S01]  /*6f70*/  I2IP.S8.S32.SAT R70, R9, R8, R71 ;  /* 0x0000000809467239 */ /* 0x000fe20000001447 */
[----:B------:R-:W-:Y:S01]  /*6f80*/  IMAD R16, R47, R20, RZ ;  /* 0x000000142f107224 */ /* 0x000fe200078e02ff */
[----:B------:R-:W-:Y:S01]  /*6f90*/  SHF.R.S32.HI R54, RZ, 0x18, R54 ;  /* 0x00000018ff367819 */ /* 0x000fe20000011436 */
[-C--:B------:R-:W-:Y:S01]  /*6fa0*/  IMAD R14, R53, R50.reuse, R14 ;  /* 0x00000032350e7224 */ /* 0x080fe200078e020e */
[----:B------:R-:W-:Y:S01]  /*6fb0*/  PRMT R53, R61, 0x8880, RZ ;  /* 0x000088803d357816 */ /* 0x000fe200000000ff */
[-C--:B------:R-:W-:Y:S01]  /*6fc0*/  IMAD R19, R52, R50.reuse, R19 ;  /* 0x0000003234137224 */ /* 0x080fe200078e0213 */
[----:B------:R-:W-:Y:S01]  /*6fd0*/  SHF.R.S32.HI R52, RZ, 0x18, R60 ;  /* 0x00000018ff347819 */ /* 0x000fe2000001143c */
[----:B------:R-:W-:Y:S01]  /*6fe0*/  IMAD R16, R49, R50, R16 ;  /* 0x0000003231107224 */ /* 0x000fe200078e0210 */
[C---:B------:R-:W-:Y:S01]  /*6ff0*/  SHF.L.U32 R49, R60.reuse, 0x10, RZ ;  /* 0x000000103c317819 */ /* 0x040fe200000006ff */
[C---:B------:R-:W-:Y:S01]  /*7000*/  IMAD R17, R47.reuse, R21, RZ ;  /* 0x000000152f117224 */ /* 0x040fe200078e02ff */
[----:B------:R-:W-:Y:S01]  /*7010*/  SHF.L.U32 R51, R60, 0x8, RZ ;  /* 0x000000083c337819 */ /* 0x000fe200000006ff */
[C---:B------:R-:W-:Y:S01]  /*7020*/  IMAD R18, R47.reuse, R22, RZ ;  /* 0x000000162f127224 */ /* 0x040fe200078e02ff */
[----:B------:R-:W-:Y:S01]  /*7030*/  SHF.R.S32.HI R49, RZ, 0x18, R49 ;  /* 0x00000018ff317819 */ /* 0x000fe20000011431 */
[C---:B------:R-:W-:Y:S01]  /*7040*/  IMAD R23, R47.reuse, R23, RZ ;  /* 0x000000172f177224 */ /* 0x040fe200078e02ff */
[----:B------:R-:W-:Y:S01]  /*7050*/  SHF.R.S32.HI R51, RZ, 0x18, R51 ;  /* 0x00000018ff337819 */ /* 0x000fe20000011433 */
[----:B------:R-:W-:Y:S01]  /*7060*/  IMAD R20, R47, R24, RZ ;  /* 0x000000182f147224 */ /* 0x000fe200078e02ff */
[----:B------:R-:W-:Y:S01]  /*7070*/  I2IP.S8.S32.SAT R71, R19, R14, RZ ;  /* 0x0000000e13477239 */ /* 0x000fe200000014ff */
[----:B------:R-:W-:Y:S02]  /*7080*/  IMAD R17, R49, R50, R17 ;  /* 0x0000003231117224 */ /* 0x000fe400078e0211 */
[----:B------:R-:W-:Y:S01]  /*7090*/  IMAD.SHL.U32 R49, R61, 0x100, RZ ;  /* 0x000001003d317824 */ /* 0x000fe200078e00ff */
[----:B------:R-:W-:Y:S01]  /*70a0*/  I2IP.S8.S32.SAT R71, R13, R12, R71 ;  /* 0x0000000c0d477239 */ /* 0x000fe20000001447 */
[-C--:B------:R-:W-:Y:S01]  /*70b0*/  IMAD R18, R51, R50.reuse, R18 ;  /* 0x0000003233127224 */ /* 0x080fe200078e0212 */
[----:B------:R-:W-:Y:S01]  /*70c0*/  SHF.R.S32.HI R51, RZ, 0x18, R61 ;  /* 0x00000018ff337819 */ /* 0x000fe2000001143d */
[C---:B------:R-:W-:Y:S01]  /*70d0*/  IMAD R21, R47.reuse, R25, RZ ;  /* 0x000000192f157224 */ /* 0x040fe200078e02ff */
[----:B------:R-:W-:Y:S01]  /*70e0*/  SHF.R.S32.HI R49, RZ, 0x18, R49 ;  /* 0x00000018ff317819 */ /* 0x000fe20000011431 */
[----:B------:R-:W-:Y:S01]  /*70f0*/  IMAD R23, R52, R50, R23 ;  /* 0x0000003234177224 */ /* 0x000fe200078e0217 */
[----:B------:R1:W-:Y:S01]  /*7100*/  STS.128 [R95+UR49+0x5200], R68 ;  /* 0x005200445f007988 */ /* 0x0003e20008000c31 */
[----:B------:R-:W-:Y:S01]  /*7110*/  IMAD R22, R47, R26, RZ ;  /* 0x0000001a2f167224 */ /* 0x000fe200078e02ff */
[C---:B------:R-:W-:Y:S01]  /*7120*/  SHF.L.U32 R52, R62.reuse, 0x10, RZ ;  /* 0x000000103e347819 */ /* 0x040fe200000006ff */
        /* <DEDUP_REMOVED lines=9> */
[----:B------:R-:W-:Y:S01]  /*71c0*/  SHF.R.S32.HI R49, RZ, 0x18, R62 ;  /* 0x00000018ff317819 */ /* 0x000fe2000001143e */
[----:B------:R-:W-:Y:S01]  /*71d0*/  IMAD R25, R47, R29, RZ ;  /* 0x0000001d2f197224 */ /* 0x000fe200078e02ff */
[----:B------:R-:W-:Y:S01]  /*71e0*/  SHF.R.S32.HI R54, RZ, 0x18, R63 ;  /* 0x00000018ff367819 */ /* 0x000fe2000001143f */
[-C--:B------:R-:W-:Y:S01]  /*71f0*/  IMAD R27, R51, R50.reuse, R27 ;  /* 0x00000032331b7224 */ /* 0x080fe200078e021b */
[----:B------:R-:W-:Y:S01]  /*7200*/  PRMT R51, R63, 0x8880, RZ ;  /* 0x000088803f337816 */ /* 0x000fe200000000ff */
[----:B------:R-:W-:Y:S01]  /*7210*/  IMAD R24, R53, R50, R24 ;  /* 0x0000003235187224 */ /* 0x000fe200078e0218 */
[----:B------:R-:W-:Y:S01]  /*7220*/  SHF.L.U32 R53, R63, 0x8, RZ ;  /* 0x000000083f357819 */ /* 0x000fe200000006ff */
[----:B------:R-:W-:Y:S01]  /*7230*/  IMAD R26, R47, R30, RZ ;  /* 0x0000001e2f1a7224 */ /* 0x000fe200078e02ff */
[----:B------:R-:W-:Y:S01]  /*7240*/  I2IP.S8.S32.SAT R73, R27, R22, RZ ;  /* 0x000000161b497239 */ /* 0x000fe200000014ff */
[----:B------:R-:W-:Y:S01]  /*7250*/  IMAD R25, R52, R50, R25 ;  /* 0x0000003234197224 */ /* 0x000fe200078e0219 */
[----:B------:R-:W-:Y:S01]  /*7260*/  SHF.L.U32 R52, R63, 0x10, RZ ;  /* 0x000000103f347819 */ /* 0x000fe200000006ff */
[C---:B------:R-:W-:Y:S01]  /*7270*/  IMAD R31, R47.reuse, R31, RZ ;  /* 0x0000001f2f1f7224 */ /* 0x040fe200078e02ff */
[----:B------:R-:W-:Y:S01]  /*7280*/  SHF.R.S32.HI R53, RZ, 0x18, R53 ;  /* 0x00000018ff357819 */ /* 0x000fe20000011435 */
[----:B------:R-:W-:Y:S01]  /*7290*/  IMAD R28, R47, R32, RZ ;  /* 0x000000202f1c7224 */ /* 0x000fe200078e02ff */
[----:B------:R-:W-:Y:S01]  /*72a0*/  SHF.R.S32.HI R52, RZ, 0x18, R52 ;  /* 0x00000018ff347819 */ /* 0x000fe20000011434 */
[----:B------:R-:W-:Y:S01]  /*72b0*/  IMAD R26, R55, R50, R26 ;  /* 0x00000032371a7224 */ /* 0x000fe200078e021a */
[----:B------:R-:W-:Y:S01]  /*72c0*/  I2IP.S8.S32.SAT R77, R21, R20, R73 ;  /* 0x00000014154d7239 */ /* 0x000fe20000001449 */
[----:B------:R-:W-:Y:S01]  /*72d0*/  IMAD R29, R47, R33, RZ ;  /* 0x000000212f1d7224 */ /* 0x000fe200078e02ff */
[----:B------:R-:W-:Y:S01]  /*72e0*/  LEA R73, R100, UR49, 0x3 ;  /* 0x0000003164497c11 */ /* 0x000fe2000f8e18ff */
        /* <DEDUP_REMOVED lines=8> */
[----:B------:R-:W-:Y:S01]  /*7370*/  @P6 SHF.L.U32 R74, R99, 0x1f, RZ ;  /* 0x0000001f634a6819 */ /* 0x000fe200000006ff */
        /* <DEDUP_REMOVED lines=12> */
[----:B------:R-:W-:Y:S02]  /*7440*/  UIADD3 UR8, UP0, UPT, UR52, 0x680, URZ ;  /* 0x0000068034087890 */ /* 0x000fe4000ff1e0ff */
[----:B------:R-:W-:Y:S02]  /*7450*/  UIADD3 UR5, UPT, UPT, UR41, 0x40, URZ ;  /* 0x0000004029057890 */ /* 0x000fe4000fffe0ff */
[----:B------:R-:W-:Y:S02]  /*7460*/  UIADD3 UR4, UPT, UPT, UR49, 0x5200, URZ ;  /* 0x0000520031047890 */ /* 0x000fe4000fffe0ff */
[----:B------:R-:W-:Y:S01]  /*7470*/  UIADD3.X UR9, UPT, UPT, URZ, UR53, URZ, UP0, !UPT ;  /* 0x00000035ff097290 */ /* 0x000fe200087fe4ff */
[----:B------:R-:W-:Y:S01]  /*7480*/  UMOV UR6, UR42 ;  /* 0x0000002a00067c82 */ /* 0x000fe20008000000 */
[----:B------:R-:W-:Y:S07]  /*7490*/  UMOV UR7, UR36 ;  /* 0x0000002400077c82 */ /* 0x000fee0008000000 */
[----:B------:R2:W-:Y:S01]  /*74a0*/  UTMASTG.3D [UR4], [UR8] ;  /* 0x00000004080073b5 */ /* 0x0005e20008010000 */
[----:B------:R0:W-:Y:S01]  /*74b0*/  UTMACMDFLUSH ;  /* 0x00000000000079b7 */ /* 0x0001e20000000000 */
[----:B--2---:R-:W-:Y:S04]  /*74c0*/  DEPBAR.LE SB0, 0x1 ;  /* 0x000080400000791a */ /* 0x004fe80000000000 */
.L_x_108:
[----:B------:R-:W-:Y:S05]  /*74d0*/  BSYNC.RECONVERGENT B0 ;  /* 0x0000000000007941 */ /* 0x000fea0003800200 */
.L_x_107:
        /* <DEDUP_REMOVED lines=14> */
.L_x_112:
[----:B------:R-:W-:Y:S05]  /*75c0*/  BSYNC B0 ;  /* 0x0000000000007941 */ /* 0x000fea0003800000 */
.L_x_111:
        /* <DEDUP_REMOVED lines=18> */
.L_x_110:
[----:B------:R-:W-:Y:S05]  /*76f0*/  BSYNC B1 ;  /* 0x0000000000017941 */ /* 0x000fea0003800000 */
.L_x_109:
        /* <DEDUP_REMOVED lines=21> */
.L_x_114:
        /* <DEDUP_REMOVED lines=8> */
[----:B------:R-:W-:Y:S02]  /*78d0*/  ISETP.NE.AND P6, PT, R72, RZ, PT ;  /* 0x000000ff4800720c */ /* 0x000fe40003fc5270 */
[----:B------:R-:W-:Y:S01]  /*78e0*/  SHF.R.S32.HI R53, RZ, 0x18, R53 ;  /* 0x00000018ff357819 */ /* 0x000fe20000011435 */
[----:B------:R-:W-:Y:S01]  /*78f0*/  LDTM.16dp32bit_t0_t15.x32 R4, tmem[UR4+0x80] ;  /* 0x00008004000479ee */ /* 0x000fe20008a80000 */
[----:B------:R-:W2:Y:S01]  /*7900*/  LDTM.16dp32bit_t16_t31.x32 R4, tmem[UR4+0xa0] ;  /* 0x0000a004000479ee */ /* 0x000ea20008aa0000 */
[----:B------:R-:W-:Y:S02]  /*7910*/  SHF.R.S32.HI R54, RZ, 0x18, R58 ;  /* 0x00000018ff367819 */ /* 0x000fe4000001143a */
[----:B----4-:R-:W-:Y:S02]  /*7920*/  SHF.L.U32 R55, R62, 0x8, RZ ;  /* 0x000000083e377819 */ /* 0x010fe400000006ff */
[----:B------:R-:W-:Y:S02]  /*7930*/  ISETP.NE.AND P0, PT, R105, RZ, PT ;  /* 0x000000ff6900720c */ /* 0x000fe40003f05270 */
[----:B------:R-:W-:Y:S01]  /*7940*/  SHF.R.S32.HI R55, RZ, 0x18, R55 ;  /* 0x00000018ff377819 */ /* 0x000fe20000011437 */
        /* <DEDUP_REMOVED lines=132> */
[----:B------:R-:W-:Y:S02]  /*8190*/  UIADD3 UR8, UP0, UPT, UR52, 0x680, URZ ;  /* 0x0000068034087890 */ /* 0x000fe4000ff1e0ff */
[----:B------:R-:W-:Y:S02]  /*81a0*/  UIADD3 UR5, UPT, UPT, UR41, 0x80, URZ ;  /* 0x0000008029057890 */ /* 0x000fe4000fffe0ff */
[----:B------:R-:W-:Y:S01]  /*81b0*/  MOV R104, UR10 ;  /* 0x0000000a00687c02 */ /* 0x000fe20008000f00 */
[----:B------:R-:W-:Y:S01]  /*81c0*/  UIADD3.X UR9, UPT, UPT, URZ, UR53, URZ, UP0, !UPT ;  /* 0x00000035ff097290 */ /* 0x000fe200087fe4ff */
[----:B------:R-:W-:Y:S02]  /*81d0*/  UMOV UR6, UR42 ;  /* 0x0000002a00067c82 */ /* 0x000fe40008000000 */
[----:B------:R-:W-:Y:S01]  /*81e0*/  R2UR UR4, R104 ;  /* 0x00000000680472ca */ /* 0x000fe200000e0000 */
[----:B------:R-:W-:Y:S11]  /*81f0*/  UMOV UR7, UR36 ;  /* 0x0000002400077c82 */ /* 0x000ff60008000000 */
[----:B------:R-:W-:Y:S01]  /*8200*/  @!UPT UIADD3 URZ, UPT, UPT, URZ, URZ, URZ ;  /* 0x000000fffffff290 */ /* 0x000fe2000fffe0ff */
[----:B------:R2:W-:Y:S01]  /*8210*/  UTMASTG.3D [UR4], [UR8] ;  /* 0x00000004080073b5 */ /* 0x0005e20008010000 */
[----:B------:R0:W-:Y:S01]  /*8220*/  UTMACMDFLUSH ;  /* 0x00000000000079b7 */ /* 0x0001e20000000000 */
[----:B--2---:R-:W-:Y:S04]  /*8230*/  DEPBAR.LE SB0, 0x1 ;  /* 0x000080400000791a */ /* 0x004fe80000000000 */
.L_x_116:
[----:B------:R-:W-:Y:S05]  /*8240*/  BSYNC.RECONVERGENT B0 ;  /* 0x0000000000007941 */ /* 0x000fea0003800200 */
.L_x_115:
        /* <DEDUP_REMOVED lines=14> */
.L_x_120:
[----:B------:R-:W-:Y:S05]  /*8330*/  BSYNC B0 ;  /* 0x0000000000007941 */ /* 0x000fea0003800000 */
.L_x_119:
        /* <DEDUP_REMOVED lines=18> */
.L_x_118:
[----:B------:R-:W-:Y:S05]  /*8460*/  BSYNC B1 ;  /* 0x0000000000017941 */ /* 0x000fea0003800000 */
.L_x_117:
        /* <DEDUP_REMOVED lines=21> */
.L_x_122:
[----:B------:R-:W-:Y:S01]  /*85c0*/  ISETP.NE.AND P0, PT, R105, RZ, PT ;  /* 0x000000ff6900720c */ /* 0x000fe20003f05270 */
[----:B------:R-:W-:Y:S05]  /*85d0*/  WARPSYNC.ALL ;  /* 0x0000000000007948 */ /* 0x000fea0003800000 */
[----:B------:R-:W-:Y:S01]  /*85e0*/  IMAD.SHL.U32 R80, R57, 0x100, RZ ;  /* 0x0000010039507824 */ /* 0x000fe200078e00ff */
[----:B------:R-:W-:Y:S01]  /*85f0*/  R2UR UR4, R48 ;  /* 0x00000000300472ca */ /* 0x000fe200000e0000 */
[----:B-1----:R-:W-:Y:S01]  /*8600*/  IMAD.SHL.U32 R74, R59, 0x100, RZ ;  /* 0x000001003b4a7824 */ /* 0x002fe200078e00ff */
[C---:B------:R-:W-:Y:S01]  /*8610*/  SHF.L.U32 R51, R56.reuse, 0x10, RZ ;  /* 0x0000001038337819 */ /* 0x040fe200000006ff */
[----:B----4-:R-:W-:Y:S01]  /*8620*/  IMAD.SHL.U32 R68, R61, 0x100, RZ ;  /* 0x000001003d447824 */ /* 0x010fe200078e00ff */
[C---:B------:R-:W-:Y:S01]  /*8630*/  PRMT R49, R56.reuse, 0x8880, RZ ;  /* 0x0000888038317816 */ /* 0x040fe200000000ff */
[----:B------:R-:W-:Y:S01]  /*8640*/  BSSY.RECONVERGENT B0, `(.L_x_123) ;  /* 0x000009e000007945 */ /* 0x000fe20003800200 */
[----:B------:R-:W-:Y:S02]  /*8650*/  SHF.L.U32 R53, R56, 0x8, RZ ;  /* 0x0000000838357819 */ /* 0x000fe400000006ff */
[----:B------:R-:W-:Y:S02]  /*8660*/  SHF.R.S32.HI R51, RZ, 0x18, R51 ;  /* 0x00000018ff337819 */ /* 0x000fe40000011433 */
[C---:B------:R-:W-:Y:S02]  /*8670*/  PRMT R82, R57.reuse, 0x8880, RZ ;  /* 0x0000888039527816 */ /* 0x040fe400000000ff */
[----:B------:R-:W-:Y:S01]  /*8680*/  SHF.R.S32.HI R53, RZ, 0x18, R53 ;  /* 0x00000018ff357819 */ /* 0x000fe20000011435 */
[----:B------:R-:W-:Y:S01]  /*8690*/  LDTM.16dp32bit_t0_t15.x32 R4, tmem[UR4+0xc0] ;  /* 0x0000c004000479ee */ /* 0x000fe20008a80000 */
[----:B------:R-:W1:Y:S01]  /*86a0*/  LDTM.16dp32bit_t16_t31.x32 R4, tmem[UR4+0xe0] ;  /* 0x0000e004000479ee */ /* 0x000e620008aa0000 */
[----:B------:R-:W-:Y:S01]  /*86b0*/  NOP ;  /* 0x0000000000007918 */ /* 0x000fe20000000000 */
[----:B------:R-:W-:Y:S02]  /*86c0*/  R2UR UR5, R108 ;  /* 0x000000006c0572ca */ /* 0x000fe400000e0000 */
[----:B------:R-:W-:Y:S02]  /*86d0*/  SHF.R.S32.HI R52, RZ, 0x18, R56 ;  /* 0x00000018ff347819 */ /* 0x000fe40000011438 */
[----:B------:R-:W-:Y:S02]  /*86e0*/  SHF.L.U32 R81, R57, 0x10, RZ ;  /* 0x0000001039517819 */ /* 0x000fe400000006ff */
[C---:B------:R-:W-:Y:S02]  /*86f0*/  PRMT R79, R58.reuse, 0x8880, RZ ;  /* 0x000088803a4f7816 */ /* 0x040fe400000000ff */
[----:B------:R-:W-:Y:S02]  /*8700*/  SHF.R.S32.HI R54, RZ, 0x18, R57 ;  /* 0x00000018ff367819 */ /* 0x000fe40000011439 */
[----:B------:R-:W-:Y:S02]  /*8710*/  SHF.L.U32 R78, R58, 0x10, RZ ;  /* 0x000000103a4e7819 */ /* 0x000fe400000006ff */
[C---:B------:R-:W-:Y:S01]  /*8720*/  PRMT R76, R59.reuse, 0x8880, RZ ;  /* 0x000088803b4c7816 */ /* 0x040fe200000000ff */
[----:B------:R-:W-:Y:S01]  /*8730*/  UIADD3 UR5, UPT, UPT, UR5, 0xe0, URZ ;  /* 0x000000e005057890 */ /* 0x000fe2000fffe0ff */
[----:B------:R-:W-:Y:S02]  /*8740*/  SHF.R.S32.HI R55, RZ, 0x18, R58 ;  /* 0x00000018ff377819 */ /* 0x000fe4000001143a */
[----:B------:R-:W-:Y:S01]  /*8750*/  SHF.L.U32 R75, R59, 0x10, RZ ;  /* 0x000000103b4b7819 */ /* 0x000fe200000006ff */
[----:B------:R-:W-:Y:S01]  /*8760*/  UPRMT UR5, UR37, 0x654, UR5 ;  /* 0x0000065425057896 */ /* 0x000fe20008000005 */
[C---:B------:R-:W-:Y:S02]  /*8770*/  PRMT R73, R60.reuse, 0x8880, RZ ;  /* 0x000088803c497816 */ /* 0x040fe400000000ff */
[----:B------:R-:W-:Y:S01]  /*8780*/  SHF.R.S32.HI R56, RZ, 0x18, R59 ;  /* 0x00000018ff387819 */ /* 0x000fe2000001143b */
[C---:B-1----:R-:W-:Y:S01]  /*8790*/  IMAD R4, R47.reuse, R4, RZ ;  /* 0x000000042f047224 */ /* 0x042fe200078e02ff */
[----:B------:R-:W-:Y:S01]  /*87a0*/  SHF.L.U32 R72, R60, 0x10, RZ ;  /* 0x000000103c487819 */ /* 0x000fe200000006ff */
[----:B------:R-:W-:Y:S01]  /*87b0*/  IMAD R5, R47, R5, RZ ;  /* 0x000000052f057224 */ /* 0x000fe200078e02ff */
[----:B------:R-:W-:Y:S01]  /*87c0*/  PRMT R70, R61, 0x8880, RZ ;  /* 0x000088803d467816 */ /* 0x000fe200000000ff */
[----:B------:R-:W-:Y:S01]  /*87d0*/  IMAD R6, R47, R6, RZ ;  /* 0x000000062f067224 */ /* 0x000fe200078e02ff */
[----:B------:R-:W-:Y:S01]  /*87e0*/  SYNCS.ARRIVE.TRANS64.RED.A1T0 RZ, [UR5], RZ ;  /* 0x000000ffffff79a7 */ /* 0x000fe20008100405 */
[----:B------:R-:W-:Y:S01]  /*87f0*/  IMAD R4, R49, R50, R4 ;  /* 0x0000003231047224 */ /* 0x000fe200078e0204 */
[----:B------:R-:W-:Y:S01]  /*8800*/  MOV R49, R82 ;  /* 0x0000005200317202 */ /* 0x000fe20000000f00 */
[----:B------:R-:W-:Y:S01]  /*8810*/  IMAD R7, R47, R7, RZ ;  /* 0x000000072f077224 */ /* 0x000fe200078e02ff */
[----:B------:R-:W-:Y:S01]  /*8820*/  SHF.R.S32.HI R57, RZ, 0x18, R60 ;  /* 0x00000018ff397819 */ /* 0x000fe2000001143c */
[-C--:B------:R-:W-:Y:S01]  /*8830*/  IMAD R5, R51, R50.reuse, R5 ;  /* 0x0000003233057224 */ /* 0x080fe200078e0205 */
[----:B------:R-:W-:Y:S01]  /*8840*/  SHF.R.S32.HI R51, RZ, 0x18, R81 ;  /* 0x00000018ff337819 */ /* 0x000fe20000011451 */
[----:B------:R-:W-:Y:S01]  /*8850*/  IMAD R6, R53, R50, R6 ;  /* 0x0000003235067224 */ /* 0x000fe200078e0206 */
[----:B------:R-:W-:Y:S01]  /*8860*/  SHF.R.S32.HI R53, RZ, 0x18, R80 ;  /* 0x00000018ff357819 */ /* 0x000fe20000011450 */
[----:B------:R-:W-:Y:S01]  /*8870*/  IMAD R8, R47, R8, RZ ;  /* 0x000000082f087224 */ /* 0x000fe200078e02ff */
[----:B------:R-:W-:Y:S01]  /*8880*/  SHF.L.U32 R69, R61, 0x10, RZ ;  /* 0x000000103d457819 */ /* 0x000fe200000006ff */
[----:B------:R-:W-:Y:S01]  /*8890*/  IMAD R7, R52, R50, R7 ;  /* 0x0000003234077224 */ /* 0x000fe200078e0207 */
[----:B------:R-:W-:Y:S01]  /*88a0*/  SHF.R.S32.HI R52, RZ, 0x18, R75 ;  /* 0x00000018ff347819 */ /* 0x000fe2000001144b */
[C---:B------:R-:W-:Y:S01]  /*88b0*/  IMAD R9, R47.reuse, R9, RZ ;  /* 0x000000092f097224 */ /* 0x040fe200078e02ff */
[----:B------:R-:W-:Y:S01]  /*88c0*/  PRMT R67, R62, 0x8880, RZ ;  /* 0x000088803e437816 */ /* 0x000fe200000000ff */
[----:B------:R-:W-:Y:S01]  /*88d0*/  IMAD R10, R47, R10, RZ ;  /* 0x0000000a2f0a7224 */ /* 0x000fe200078e02ff */
[----:B------:R-:W-:Y:S01]  /*88e0*/  I2IP.S8.S32.SAT R112, R7, R6, RZ ;  /* 0x0000000607707239 */ /* 0x000fe200000014ff */
[----:B------:R-:W-:Y:S01]  /*88f0*/  IMAD R8, R49, R50, R8 ;  /* 0x0000003231087224 */ /* 0x000fe200078e0208 */
[----:B------:R-:W-:Y:S01]  /*8900*/  MOV R49, R79 ;  /* 0x0000004f00317202 */ /* 0x000fe20000000f00 */
[----:B------:R-:W-:Y:S01]  /*8910*/  IMAD R11, R47, R11, RZ ;  /* 0x0000000b2f0b7224 */ /* 0x000fe200078e02ff */
[----:B------:R-:W-:Y:S01]  /*8920*/  I2IP.S8.S32.SAT R112, R5, R4, R112 ;  /* 0x0000000405707239 */ /* 0x000fe20000001470 */
[-C--:B------:R-:W-:Y:S01]  /*8930*/  IMAD R9, R51, R50.reuse, R9 ;  /* 0x0000003233097224 */ /* 0x080fe200078e0209 */
[----:B------:R-:W-:Y:S01]  /*8940*/  SHF.R.S32.HI R51, RZ, 0x18, R78 ;  /* 0x00000018ff337819 */ /* 0x000fe2000001144e */
[----:B------:R-:W-:Y:S01]  /*8950*/  IMAD R10, R53, R50, R10 ;  /* 0x00000032350a7224 */ /* 0x000fe200078e020a */
[----:B------:R-:W-:Y:S01]  /*8960*/  SHF.R.S32.HI R53, RZ, 0x18, R74 ;  /* 0x00000018ff357819 */ /* 0x000fe2000001144a */
[C---:B------:R-:W-:Y:S01]  /*8970*/  IMAD R12, R47.reuse, R12, RZ ;  /* 0x0000000c2f0c7224 */ /* 0x040fe200078e02ff */
[----:B------:R-:W-:Y:S01]  /*8980*/  SHF.L.U32 R77, R58, 0x8, RZ ;  /* 0x000000083a4d7819 */ /* 0x000fe200000006ff */
[-C--:B------:R-:W-:Y:S01]  /*8990*/  IMAD R11, R54, R50.reuse, R11 ;  /* 0x00000032360b7224 */ /* 0x080fe200078e020b */
[----:B------:R-:W-:Y:S01]  /*89a0*/  SHF.R.S32.HI R58, RZ, 0x18, R61 ;  /* 0x00000018ff3a7819 */ /* 0x000fe2000001143d */
[----:B------:R-:W-:Y:S01]  /*89b0*/  IMAD R13, R47, R13, RZ ;  /* 0x0000000d2f0d7224 */ /* 0x000fe200078e02ff */
[----:B------:R-:W-:Y:S01]  /*89c0*/  SHF.L.U32 R66, R62, 0x10, RZ ;  /* 0x000000103e427819 */ /* 0x000fe200000006ff */
[----:B------:R-:W-:Y:S01]  /*89d0*/  IMAD R12, R49, R50, R12 ;  /* 0x00000032310c7224 */ /* 0x000fe200078e020c */
[----:B------:R-:W-:Y:S01]  /*89e0*/  SHF.R.S32.HI R49, RZ, 0x18, R77 ;  /* 0x00000018ff317819 */ /* 0x000fe2000001144d */
[----:B------:R-:W-:Y:S01]  /*89f0*/  IMAD R14, R47, R14, RZ ;  /* 0x0000000e2f0e7224 */ /* 0x000fe200078e02ff */
[----:B------:R-:W-:Y:S01]  /*8a00*/  I2IP.S8.S32.SAT R113, R11, R10, RZ ;  /* 0x0000000a0b717239 */ /* 0x000fe200000014ff */
[----:B------:R-:W-:Y:S01]  /*8a10*/  IMAD R15, R47, R15, RZ ;  /* 0x0000000f2f0f7224 */ /* 0x000fe200078e02ff */
[----:B------:R-:W-:Y:S01]  /*8a20*/  PRMT R64, R63, 0x8880, RZ ;  /* 0x000088803f407816 */ /* 0x000fe200000000ff */
[----:B------:R-:W-:Y:S01]  /*8a30*/  IMAD R13, R51, R50, R13 ;  /* 0x00000032330d7224 */ /* 0x000fe200078e020d */
[----:B------:R-:W-:Y:S01]  /*8a40*/  MOV R51, R76 ;  /* 0x0000004c00337202 */ /* 0x000fe20000000f00 */
[----:B------:R-:W-:Y:S01]  /*8a50*/  IMAD R16, R47, R16, RZ ;  /* 0x000000102f107224 */ /* 0x000fe200078e02ff */
[----:B------:R-:W-:Y:S01]  /*8a60*/  I2IP.S8.S32.SAT R113, R9, R8, R113 ;  /* 0x0000000809717239 */ /* 0x000fe20000001471 */
[-C--:B------:R-:W-:Y:S01]  /*8a70*/  IMAD R14, R49, R50.reuse, R14 ;  /* 0x00000032310e7224 */ /* 0x080fe200078e020e */
[----:B------:R-:W-:Y:S01]  /*8a80*/  SHF.R.S32.HI R59, RZ, 0x18, R62 ;  /* 0x00000018ff3b7819 */ /* 0x000fe2000001143e */
[----:B------:R-:W-:Y:S01]  /*8a90*/  IMAD R17, R47, R17, RZ ;  /* 0x000000112f117224 */ /* 0x000fe200078e02ff */
[----:B------:R-:W-:Y:S01]  /*8aa0*/  SHF.L.U32 R71, R60, 0x8, RZ ;  /* 0x000000083c477819 */ /* 0x000fe200000006ff */
[----:B------:R-:W-:Y:S01]  /*8ab0*/  IMAD R15, R55, R50, R15 ;  /* 0x00000032370f7224 */ /* 0x000fe200078e020f */
[----:B------:R-:W-:Y:S01]  /*8ac0*/  SHF.R.S32.HI R60, RZ, 0x18, R63 ;  /* 0x00000018ff3c7819 */ /* 0x000fe2000001143f */
[----:B------:R-:W-:Y:S01]  /*8ad0*/  IMAD R18, R47, R18, RZ ;  /* 0x000000122f127224 */ /* 0x000fe200078e02ff */
[----:B------:R-:W-:Y:S01]  /*8ae0*/  SHF.L.U32 R65, R62, 0x8, RZ ;  /* 0x000000083e417819 */ /* 0x000fe200000006ff */
[----:B------:R-:W-:Y:S01]  /*8af0*/  IMAD R16, R51, R50, R16 ;  /* 0x0000003233107224 */ /* 0x000fe200078e0210 */
[----:B------:R-:W-:Y:S01]  /*8b00*/  I2IP.S8.S32.SAT R114, R15, R14, RZ ;  /* 0x0000000e0f727239 */ /* 0x000fe200000014ff */
[----:B------:R-:W-:Y:S01]  /*8b10*/  IMAD R19, R47, R19, RZ ;  /* 0x000000132f137224 */ /* 0x000fe200078e02ff */
[----:B------:R-:W-:Y:S01]  /*8b20*/  SHF.R.S32.HI R51, RZ, 0x18, R72 ;  /* 0x00000018ff337819 */ /* 0x000fe20000011448 */
[----:B------:R-:W-:Y:S01]  /*8b30*/  IMAD R17, R52, R50, R17 ;  /* 0x0000003234117224 */ /* 0x000fe200078e0211 */
[----:B------:R-:W-:Y:S01]  /*8b40*/  I2IP.S8.S32.SAT R114, R13, R12, R114 ;  /* 0x0000000c0d727239 */ /* 0x000fe20000001472 */
[----:B------:R-:W-:Y:S01]  /*8b50*/  IMAD R0, R47, R20, RZ ;  /* 0x000000142f007224 */ /* 0x000fe200078e02ff */
[----:B------:R-:W-:Y:S01]  /*8b60*/  SHF.R.S32.HI R52, RZ, 0x18, R71 ;  /* 0x00000018ff347819 */ /* 0x000fe20000011447 */
[-C--:B------:R-:W-:Y:S01]  /*8b70*/  IMAD R18, R53, R50.reuse, R18 ;  /* 0x0000003235127224 */ /* 0x080fe200078e0212 */
[----:B------:R-:W-:Y:S01]  /*8b80*/  SHF.R.S32.HI R53, RZ, 0x18, R68 ;  /* 0x00000018ff357819 */ /* 0x000fe20000011444 */
[----:B------:R-:W-:Y:S01]  /*8b90*/  IMAD.MOV.U32 R49, RZ, RZ, R73 ;  /* 0x000000ffff317224 */ /* 0x000fe200078e0049 */
[----:B------:R-:W-:Y:S01]  /*8ba0*/  SHF.L.U32 R62, R63, 0x10, RZ ;  /* 0x000000103f3e7819 */ /* 0x000fe200000006ff */
[C---:B------:R-:W-:Y:S01]  /*8bb0*/  IMAD R2, R47.reuse, R21, RZ ;  /* 0x000000152f027224 */ /* 0x040fe200078e02ff */
[----:B------:R-:W-:Y:S01]  /*8bc0*/  IADD3 R44, PT, PT, R44, 0x1, RZ ;  /* 0x000000012c2c7810 */ /* 0x000fe20007ffe0ff */
[----:B------:R-:W-:Y:S02]  /*8bd0*/  IMAD R19, R56, R50, R19 ;  /* 0x0000003238137224 */ /* 0x000fe400078e0213 */
[----:B------:R-:W-:Y:S02]  /*8be0*/  IMAD R3, R47, R22, RZ ;  /* 0x000000162f037224 */ /* 0x000fe400078e02ff */
[----:B------:R-:W-:Y:S01]  /*8bf0*/  IMAD R0, R49, R50, R0 ;  /* 0x0000003231007224 */ /* 0x000fe200078e0200 */
[----:B------:R-:W-:Y:S01]  /*8c00*/  I2IP.S8.S32.SAT R115, R19, R18, RZ ;  /* 0x0000001213737239 */ /* 0x000fe200000014ff */
[----:B------:R-:W-:Y:S01]  /*8c10*/  IMAD R23, R47, R23, RZ ;  /* 0x000000172f177224 */ /* 0x000fe200078e02ff */
[----:B------:R-:W-:Y:S01]  /*8c20*/  MOV R49, R70 ;  /* 0x0000004600317202 */ /* 0x000fe20000000f00 */
[----:B------:R-:W-:Y:S01]  /*8c30*/  IMAD R2, R51, R50, R2 ;  /* 0x0000003233027224 */ /* 0x000fe200078e0202 */
[----:B------:R-:W-:Y:S01]  /*8c40*/  I2IP.S8.S32.SAT R115, R17, R16, R115 ;  /* 0x0000001011737239 */ /* 0x000fe20000001473 */
[C---:B------:R-:W-:Y:S01]  /*8c50*/  IMAD R20, R47.reuse, R24, RZ ;  /* 0x000000182f147224 */ /* 0x040fe200078e02ff */
[----:B------:R-:W-:Y:S01]  /*8c60*/  SHF.R.S32.HI R51, RZ, 0x18, R69 ;  /* 0x00000018ff337819 */ /* 0x000fe20000011445 */
[-C--:B------:R-:W-:Y:S01]  /*8c70*/  IMAD R3, R52, R50.reuse, R3 ;  /* 0x0000003234037224 */ /* 0x080fe200078e0203 */
[----:B------:R-:W-:Y:S01]  /*8c80*/  SHF.R.S32.HI R52, RZ, 0x18, R62 ;  /* 0x00000018ff347819 */ /* 0x000fe2000001143e */
[----:B------:R-:W-:Y:S01]  /*8c90*/  IMAD R21, R47, R25, RZ ;  /* 0x000000192f157224 */ /* 0x000fe200078e02ff */
[----:B------:R1:W-:Y:S01]  /*8ca0*/  STS.128 [R95+UR49+0x5200], R112 ;  /* 0x005200705f007988 */ /* 0x0003e20008000c31 */
[----:B------:R-:W-:Y:S02]  /*8cb0*/  IMAD R23, R57, R50, R23 ;  /* 0x0000003239177224 */ /* 0x000fe400078e0217 */
[----:B------:R-:W-:Y:S02]  /*8cc0*/  IMAD R22, R47, R26, RZ ;  /* 0x0000001a2f167224 */ /* 0x000fe400078e02ff */
[-C--:B------:R-:W-:Y:S01]  /*8cd0*/  IMAD R20, R49, R50.reuse, R20 ;  /* 0x0000003231147224 */ /* 0x080fe200078e0214 */
[----:B------:R-:W-:Y:S01]  /*8ce0*/  I2IP.S8.S32.SAT R111, R23, R3, RZ ;  /* 0x00000003176f7239 */ /* 0x000fe200000014ff */
[----:B------:R-:W-:Y:S01]  /*8cf0*/  IMAD R27, R47, R27, RZ ;  /* 0x0000001b2f1b7224 */ /* 0x000fe200078e02ff */
[----:B------:R-:W-:Y:S01]  /*8d00*/  MOV R49, R67 ;  /* 0x0000004300317202 */ /* 0x000fe20000000f00 */
[----:B------:R-:W-:Y:S01]  /*8d10*/  IMAD R21, R51, R50, R21 ;  /* 0x0000003233157224 */ /* 0x000fe200078e0215 */
[----:B------:R-:W-:Y:S01]  /*8d20*/  I2IP.S8.S32.SAT R116, R2, R0, R111 ;  /* 0x0000000002747239 */ /* 0x000fe2000000146f */
[----:B------:R-:W-:Y:S01]  /*8d30*/  IMAD R24, R47, R28, RZ ;  /* 0x0000001c2f187224 */ /* 0x000fe200078e02ff */
[----:B------:R-:W-:Y:S01]  /*8d40*/  SHF.R.S32.HI R51, RZ, 0x18, R66 ;  /* 0x00000018ff337819 */ /* 0x000fe20000011442 */
[-C--:B------:R-:W-:Y:S02]  /*8d50*/  IMAD R22, R53, R50.reuse, R22 ;  /* 0x0000003235167224 */ /* 0x080fe400078e0216 */
[-C--:B------:R-:W-:Y:S02]  /*8d60*/  IMAD R27, R58, R50.reuse, R27 ;  /* 0x000000323a1b7224 */ /* 0x080fe400078e021b */
[----:B------:R-:W-:Y:S02]  /*8d70*/  IMAD R25, R47, R29, RZ ;  /* 0x0000001d2f197224 */ /* 0x000fe400078e02ff */
[----:B------:R-:W-:Y:S01]  /*8d80*/  IMAD R24, R49, R50, R24 ;  /* 0x0000003231187224 */ /* 0x000fe200078e0218 */
[----:B------:R-:W-:Y:S01]  /*8d90*/  SHF.R.S32.HI R49, RZ, 0x18, R65 ;  /* 0x00000018ff317819 */ /* 0x000fe20000011441 */
[----:B------:R-:W-:Y:S01]  /*8da0*/  IMAD R26, R47, R30, RZ ;  /* 0x0000001e2f1a7224 */ /* 0x000fe200078e02ff */
[----:B------:R-:W-:Y:S01]  /*8db0*/  I2IP.S8.S32.SAT R117, R27, R22, RZ ;  /* 0x000000161b757239 */ /* 0x000fe200000014ff */
[----:B------:R-:W-:Y:S02]  /*8dc0*/  IMAD.SHL.U32 R61, R63, 0x100, RZ ;  /* 0x000001003f3d7824 */ /* 0x000fe400078e00ff */
[----:B------:R-:W-:Y:S01]  /*8dd0*/  IMAD R31, R47, R31, RZ ;  /* 0x0000001f2f1f7224 */ /* 0x000fe200078e02ff */
[----:B------:R-:W-:Y:S01]  /*8de0*/  I2IP.S8.S32.SAT R117, R21, R20, R117 ;  /* 0x0000001415757239 */ /* 0x000fe20000001475 */
[----:B------:R-:W-:Y:S01]  /*8df0*/  IMAD R25, R51, R50, R25 ;  /* 0x0000003233197224 */ /* 0x000fe200078e0219 */
[----:B------:R-:W-:Y:S01]  /*8e00*/  MOV R51, R64 ;  /* 0x0000004000337202 */ /* 0x000fe20000000f00 */
[----:B------:R-:W-:Y:S01]  /*8e10*/  IMAD R28, R47, R32, RZ ;  /* 0x000000202f1c7224 */ /* 0x000fe200078e02ff */
[----:B------:R-:W-:Y:S01]  /*8e20*/  SHF.R.S32.HI R53, RZ, 0x18, R61 ;  /* 0x00000018ff357819 */ /* 0x000fe2000001143d */
[-C--:B------:R-:W-:Y:S02]  /*8e30*/  IMAD R26, R49, R50.reuse, R26 ;  /* 0x00000032311a7224 */ /* 0x080fe400078e021a */
[----:B------:R-:W-:Y:S02]  /*8e40*/  IMAD R29, R47, R33, RZ ;  /* 0x000000212f1d7224 */ /* 0x000fe400078e02ff */
[-C--:B------:R-:W-:Y:S02]  /*8e50*/  IMAD R31, R59, R50.reuse, R31 ;  /* 0x000000323b1f7224 */ /* 0x080fe400078e021f */
[----:B------:R-:W-:Y:S02]  /*8e60*/  IMAD R28, R51, R50, R28 ;  /* 0x00000032331c7224 */ /* 0x000fe400078e021c */
[----:B------:R-:W-:Y:S01]  /*8e70*/  IMAD R30, R47, R34, RZ ;  /* 0x000000222f1e7224 */ /* 0x000fe200078e02ff */
[----:B------:R-:W-:Y:S01]  /*8e80*/  I2IP.S8.S32.SAT R108, R31, R26, RZ ;  /* 0x0000001a1f6c7239 */ /* 0x000fe200000014ff */
[----:B------:R-:W-:Y:S02]  /*8e90*/  IMAD R29, R52, R50, R29 ;  /* 0x00000032341d7224 */ /* 0x000fe400078e021d */
[----:B------:R-:W-:Y:S01]  /*8ea0*/  IMAD R35, R47, R35, RZ ;  /* 0x000000232f237224 */ /* 0x000fe200078e02ff */
[----:B------:R-:W-:Y:S01]  /*8eb0*/  I2IP.S8.S32.SAT R118, R25, R24, R108 ;  /* 0x0000001819767239 */ /* 0x000fe2000000146c */
[-C--:B------:R-:W-:Y:S02]  /*8ec0*/  IMAD R30, R53, R50.reuse, R30 ;  /* 0x00000032351e7224 */ /* 0x080fe400078e021e */
        /* <DEDUP_REMOVED lines=21> */
.L_x_124:
[----:B------:R-:W-:Y:S05]  /*9020*/  BSYNC.RECONVERGENT B0 ;  /* 0x0000000000007941 */ /* 0x000fea0003800200 */
.L_x_123:
[----:B------:R-:W-:Y:S01]  /*9030*/  BAR.SYNC.DEFER_BLOCKING 0x1, 0x80 ;  /* 0x0042000000007b1d */ /* 0x000fe20000010000 */
[----:B------:R-:W-:Y:S01]  /*9040*/  ISETP.NE.AND P2, PT, R106, RZ, PT ;  /* 0x000000ff6a00720c */ /* 0x000fe20003f45270 */
[----:B------:R-:W-:Y:S01]  /*9050*/  IMAD.IADD R20, R43, 0x1, R83 ;  /* 0x000000012b147824 */ /* 0x000fe200078e0253 */
[----:B------:R-:W-:Y:S01]  /*9060*/  ISETP.NE.AND P0, PT, R107, 0x2, PT ;  /* 0x000000026b00780c */ /* 0x000fe20003f05270 */
[----:B------:R-:W-:Y:S01]  /*9070*/  IMAD.IADD R21, R45, 0x1, R90 ;  /* 0x000000012d157824 */ /* 0x000fe200078e025a */
[----:B------:R-:W-:Y:S02]  /*9080*/  ISETP.NE.AND P1, PT, R44, 0x4, PT ;  /* 0x000000042c00780c */ /* 0x000fe40003f25270 */
[----:B------:R-:W-:Y:S02]  /*9090*/  SEL R0, RZ, 0x1, P0 ;  /* 0x00000001ff007807 */ /* 0x000fe40000000000 */
[----:B------:R-:W-:Y:S02]  /*90a0*/  SEL R3, RZ, 0x1, P1 ;  /* 0x00000001ff037807 */ /* 0x000fe40000800000 */
[----:B------:R-:W-:Y:S02]  /*90b0*/  LOP3.LUT R101, R101, R0, RZ, 0x3c, !PT ;  /* 0x0000000065657212 */ /* 0x000fe400078e3cff */
[----:B------:R-:W-:Y:S02]  /*90c0*/  LOP3.LUT R102, R102, R3, RZ, 0x3c, !PT ;  /* 0x0000000366667212 */ /* 0x000fe400078e3cff */
[----:B------:R-:W-:Y:S02]  /*90d0*/  @P2 R2UR UR36, R98 ;  /* 0x00000000622422ca */ /* 0x000fe400000e0000 */
[----:B------:R-:W-:Y:S02]  /*90e0*/  SEL R107, R107, RZ, P0 ;  /* 0x000000ff6b6b7207 */ /* 0x000fe40000000000 */
[----:B------:R-:W-:Y:S01]  /*90f0*/  SEL R44, R44, RZ, P1 ;  /* 0x000000ff2c2c7207 */ /* 0x000fe20000800000 */
[----:B------:R-:W-:Y:S10]  /*9100*/  @P2 BRA `(.L_x_125) ;  /* 0xffffffbc00282947 */ /* 0x000ff4000383ffff */
[----:B------:R-:W-:Y:S05]  /*9110*/  EXIT ;  /* 0x000000000000794d */ /* 0x000fea0003800000 */
.L_x_19:
[----:B--2---:R2:W1:Y:S02]  /*9120*/  SYNCS.PHASECHK.TRANS64.TRYWAIT P0, [R3+URZ+0x110], R2 ;  /* 0x00011002030075a7 */ /* 0x00446400080011ff */
[----:B-1----:R-:W-:Y:S05]  /*9130*/  @!P0 NANOSLEEP.SYNCS 0x989680 ;  /* 0x009896800000895d */ /* 0x002fea0003900000 */
[----:B------:R-:W1:Y:S02]  /*9140*/  @!P0 SYNCS.PHASECHK.TRANS64 P0, [R3+URZ+0x110], R2 ;  /* 0x00011002030085a7 */ /* 0x000e6400080010ff */
[----:B-1----:R-:W-:Y:S05]  /*9150*/  @!P0 BRA `(.L_x_19) ;  /* 0xfffffffc00f08947 */ /* 0x002fea000383ffff */
[----:B------:R-:W-:Y:S05]  /*9160*/  BRA `(.L_x_126) ;  /* 0xffffff8400247947 */ /* 0x000fea000383ffff */
.L_x_22:
[----:B-1----:R-:W-:-:S07]  /*9170*/  MOV R2, UR33 ;  /* 0x0000002100027c02 */ /* 0x002fce0008000f00 */
.L_x_127:
[----:B-1----:R1:W2:Y:S02]  /*9180*/  SYNCS.PHASECHK.TRANS64.TRYWAIT P0, [R2+URZ+0x28], R5 ;  /* 0x00002805020075a7 */ /* 0x0022a400080011ff */
[----:B--2---:R-:W-:Y:S05]  /*9190*/  @!P0 NANOSLEEP.SYNCS 0x989680 ;  /* 0x009896800000895d */ /* 0x004fea0003900000 */
[----:B------:R-:W2:Y:S02]  /*91a0*/  @!P0 SYNCS.PHASECHK.TRANS64 P0, [R2+URZ+0x28], R5 ;  /* 0x00002805020085a7 */ /* 0x000ea400080010ff */
[----:B--2---:R-:W-:Y:S05]  /*91b0*/  @!P0 BRA `(.L_x_127) ;  /* 0xfffffffc00f08947 */ /* 0x004fea000383ffff */
[----:B------:R-:W-:Y:S05]  /*91c0*/  BRA `(.L_x_21) ;  /* 0xffffff8400747947 */ /* 0x000fea000383ffff */
.L_x_28:
[----:B-1----:R-:W-:-:S07]  /*91d0*/  MOV R2, UR17 ;  /* 0x0000001100027c02 */ /* 0x002fce0008000f00 */
.L_x_128:
[----:B-1----:R1:W2:Y:S02]  /*91e0*/  SYNCS.PHASECHK.TRANS64.TRYWAIT P0, [R2+URZ+0x28], R5 ;  /* 0x00002805020075a7 */ /* 0x0022a400080011ff */
[----:B--2---:R-:W-:Y:S05]  /*91f0*/  @!P0 NANOSLEEP.SYNCS 0x989680 ;  /* 0x009896800000895d */ /* 0x004fea0003900000 */
[----:B------:R-:W2:Y:S02]  /*9200*/  @!P0 SYNCS.PHASECHK.TRANS64 P0, [R2+URZ+0x28], R5 ;  /* 0x00002805020085a7 */ /* 0x000ea400080010ff */
[----:B--2---:R-:W-:Y:S05]  /*9210*/  @!P0 BRA `(.L_x_128) ;  /* 0xfffffffc00f08947 */ /* 0x004fea000383ffff */
[----:B------:R-:W-:Y:S05]  /*9220*/  BRA `(.L_x_27) ;  /* 0xffffff88001c7947 */ /* 0x000fea000383ffff */
.L_x_32:
[----:B-1----:R1:W2:Y:S02]  /*9230*/  SYNCS.PHASECHK.TRANS64.TRYWAIT P0, [R2+URZ+0xa0], R3 ;  /* 0x0000a003020075a7 */ /* 0x0022a400080011ff */
[----:B--2---:R-:W-:Y:S05]  /*9240*/  @!P0 NANOSLEEP.SYNCS 0x989680 ;  /* 0x009896800000895d */ /* 0x004fea0003900000 */
[----:B------:R-:W2:Y:S02]  /*9250*/  @!P0 SYNCS.PHASECHK.TRANS64 P0, [R2+URZ+0xa0], R3 ;  /* 0x0000a003020085a7 */ /* 0x000ea400080010ff */
[----:B--2---:R-:W-:Y:S05]  /*9260*/  @!P0 BRA `(.L_x_32) ;  /* 0xfffffffc00f08947 */ /* 0x004fea000383ffff */
[----:B------:R-:W-:Y:S05]  /*9270*/  BRA `(.L_x_129) ;  /* 0xffffff8800ac7947 */ /* 0x000fea000383ffff */
.L_x_36:
[----:B----4-:R-:W-:-:S07]  /*9280*/  MOV R0, UR5 ;  /* 0x0000000500007c02 */ /* 0x010fce0008000f00 */
.L_x_130:
[----:B-1----:R1:W2:Y:S02]  /*9290*/  SYNCS.PHASECHK.TRANS64.TRYWAIT P0, [R0+URZ], R3 ;  /* 0x00000003000075a7 */ /* 0x0022a400080011ff */
[----:B--2---:R-:W-:Y:S05]  /*92a0*/  @!P0 NANOSLEEP.SYNCS 0x989680 ;  /* 0x009896800000895d */ /* 0x004fea0003900000 */
[----:B------:R-:W2:Y:S02]  /*92b0*/  @!P0 SYNCS.PHASECHK.TRANS64 P0, [R0+URZ], R3 ;  /* 0x00000003000085a7 */ /* 0x000ea400080010ff */
[----:B--2---:R-:W-:Y:S05]  /*92c0*/  @!P0 BRA `(.L_x_130) ;  /* 0xfffffffc00f08947 */ /* 0x004fea000383ffff */
[----:B------:R-:W-:Y:S05]  /*92d0*/  BRA `(.L_x_131) ;  /* 0xffffff90001c7947 */ /* 0x000fea000383ffff */
.L_x_37:
[----:B----4-:R-:W-:-:S07]  /*92e0*/  MOV R0, UR5 ;  /* 0x0000000500007c02 */ /* 0x010fce0008000f00 */
.L_x_132:
[----:B-1----:R1:W2:Y:S02]  /*92f0*/  SYNCS.PHASECHK.TRANS64.TRYWAIT P0, [R0+URZ], R3 ;  /* 0x00000003000075a7 */ /* 0x0022a400080011ff */
[----:B--2---:R-:W-:Y:S05]  /*9300*/  @!P0 NANOSLEEP.SYNCS 0x989680 ;  /* 0x009896800000895d */ /* 0x004fea0003900000 */
[----:B------:R-:W2:Y:S02]  /*9310*/  @!P0 SYNCS.PHASECHK.TRANS64 P0, [R0+URZ], R3 ;  /* 0x00000003000085a7 */ /* 0x000ea400080010ff */
[----:B--2---:R-:W-:Y:S05]  /*9320*/  @!P0 BRA `(.L_x_132) ;  /* 0xfffffffc00f08947 */ /* 0x004fea000383ffff */
[----:B------:R-:W-:Y:S05]  /*9330*/  BRA `(.L_x_133) ;  /* 0xffffff9000287947 */ /* 0x000fea000383ffff */
.L_x_38:
[----:B----4-:R-:W-:-:S07]  /*9340*/  MOV R0, UR5 ;  /* 0x0000000500007c02 */ /* 0x010fce0008000f00 */
.L_x_134:
[----:B-1----:R1:W2:Y:S02]  /*9350*/  SYNCS.PHASECHK.TRANS64.TRYWAIT P0, [R0+URZ], R3 ;  /* 0x00000003000075a7 */ /* 0x0022a400080011ff */
[----:B--2---:R-:W-:Y:S05]  /*9360*/  @!P0 NANOSLEEP.SYNCS 0x989680 ;  /* 0x009896800000895d */ /* 0x004fea0003900000 */
[----:B------:R-:W2:Y:S02]  /*9370*/  @!P0 SYNCS.PHASECHK.TRANS64 P0, [R0+URZ], R3 ;  /* 0x00000003000085a7 */ /* 0x000ea400080010ff */
[----:B--2---:R-:W-:Y:S05]  /*9380*/  @!P0 BRA `(.L_x_134) ;  /* 0xfffffffc00f08947 */ /* 0x004fea000383ffff */
[----:B------:R-:W-:Y:S05]  /*9390*/  BRA `(.L_x_135) ;  /* 0xffffff9000347947 */ /* 0x000fea000383ffff */
.L_x_39:
[----:B----4-:R-:W-:-:S07]  /*93a0*/  MOV R0, UR5 ;  /* 0x0000000500007c02 */ /* 0x010fce0008000f00 */
.L_x_136:
[----:B-1----:R1:W2:Y:S02]  /*93b0*/  SYNCS.PHASECHK.TRANS64.TRYWAIT P0, [R0+URZ], R3 ;  /* 0x00000003000075a7 */ /* 0x0022a400080011ff */
[----:B--2---:R-:W-:Y:S05]  /*93c0*/  @!P0 NANOSLEEP.SYNCS 0x989680 ;  /* 0x009896800000895d */ /* 0x004fea0003900000 */
[----:B------:R-:W2:Y:S02]  /*93d0*/  @!P0 SYNCS.PHASECHK.TRANS64 P0, [R0+URZ], R3 ;  /* 0x00000003000085a7 */ /* 0x000ea400080010ff */
[----:B--2---:R-:W-:Y:S05]  /*93e0*/  @!P0 BRA `(.L_x_136) ;  /* 0xfffffffc00f08947 */ /* 0x004fea000383ffff */
[----:B------:R-:W-:Y:S05]  /*93f0*/  BRA `(.L_x_137) ;  /* 0xffffff9000407947 */ /* 0x000fea000383ffff */
.L_x_42:
[----:B-1----:R1:W2:Y:S02]  /*9400*/  SYNCS.PHASECHK.TRANS64.TRYWAIT P0, [R0+URZ+0x100], R5 ;  /* 0x00010005000075a7 */ /* 0x0022a400080011ff */
[----:B--2---:R-:W-:Y:S05]  /*9410*/  @!P0 NANOSLEEP.SYNCS 0x989680 ;  /* 0x009896800000895d */ /* 0x004fea0003900000 */
[----:B------:R-:W2:Y:S02]  /*9420*/  @!P0 SYNCS.PHASECHK.TRANS64 P0, [R0+URZ+0x100], R5 ;  /* 0x00010005000085a7 */ /* 0x000ea400080010ff */
[----:B--2---:R-:W-:Y:S05]  /*9430*/  @!P0 BRA `(.L_x_42) ;  /* 0xfffffffc00f08947 */ /* 0x004fea000383ffff */
[----:B------:R-:W-:Y:S05]  /*9440*/  BRA `(.L_x_138) ;  /* 0xffffff90009c7947 */ /* 0x000fea000383ffff */
.L_x_43:
[----:B------:R-:W-:-:S07]  /*9450*/  MOV R0, UR5 ;  /* 0x0000000500007c02 */ /* 0x000fce0008000f00 */
.L_x_139:
[----:B-1----:R1:W2:Y:S02]  /*9460*/  SYNCS.PHASECHK.TRANS64.TRYWAIT P0, [R0+URZ+0xb0], R5 ;  /* 0x0000b005000075a7 */ /* 0x0022a400080011ff */
[----:B--2---:R-:W-:Y:S05]  /*9470*/  @!P0 NANOSLEEP.SYNCS 0x989680 ;  /* 0x009896800000895d */ /* 0x004fea0003900000 */
[----:B------:R-:W2:Y:S02]  /*9480*/  @!P0 SYNCS.PHASECHK.TRANS64 P0, [R0+URZ+0xb0], R5 ;  /* 0x0000b005000085a7 */ /* 0x000ea400080010ff */
[----:B--2---:R-:W-:Y:S05]  /*9490*/  @!P0 BRA `(.L_x_139) ;  /* 0xfffffffc00f08947 */ /* 0x004fea000383ffff */
[----:B------:R-:W-:Y:S05]  /*94a0*/  BRA `(.L_x_140) ;  /* 0xffffff9000ac7947 */ /* 0x000fea000383ffff */
.L_x_44:
[----:B-1----:R1:W2:Y:S02]  /*94b0*/  SYNCS.PHASECHK.TRANS64.TRYWAIT P1, [R0+URZ+0xa0], R5 ;  /* 0x0000a005000075a7 */ /* 0x0022a400080211ff */
[----:B--2---:R-:W-:Y:S05]  /*94c0*/  @!P1 NANOSLEEP.SYNCS 0x989680 ;  /* 0x009896800000995d */ /* 0x004fea0003900000 */
[----:B------:R-:W2:Y:S02]  /*94d0*/  @!P1 SYNCS.PHASECHK.TRANS64 P1, [R0+URZ+0xa0], R5 ;  /* 0x0000a005000095a7 */ /* 0x000ea400080210ff */
[----:B--2---:R-:W-:Y:S05]  /*94e0*/  @!P1 BRA `(.L_x_44) ;  /* 0xfffffffc00f09947 */ /* 0x004fea000383ffff */
[----:B------:R-:W-:Y:S05]  /*94f0*/  BRA `(.L_x_141) ;  /* 0xffffff9000dc7947 */ /* 0x000fea000383ffff */
.L_x_47:
[----:B------:R-:W-:-:S07]  /*9500*/  MOV R0, UR5 ;  /* 0x0000000500007c02 */ /* 0x000fce0008000f00 */
.L_x_142:
[----:B-1----:R1:W2:Y:S02]  /*9510*/  SYNCS.PHASECHK.TRANS64.TRYWAIT P0, [R0+URZ+0xb0], R3 ;  /* 0x0000b003000075a7 */ /* 0x0022a400080011ff */
[----:B--2---:R-:W-:Y:S05]  /*9520*/  @!P0 NANOSLEEP.SYNCS 0x989680 ;  /* 0x009896800000895d */ /* 0x004fea0003900000 */
[----:B------:R-:W2:Y:S02]  /*9530*/  @!P0 SYNCS.PHASECHK.TRANS64 P0, [R0+URZ+0xb0], R3 ;  /* 0x0000b003000085a7 */ /* 0x000ea400080010ff */
[----:B--2---:R-:W-:Y:S05]  /*9540*/  @!P0 BRA `(.L_x_142) ;  /* 0xfffffffc00f08947 */ /* 0x004fea000383ffff */
[----:B------:R-:W-:Y:S05]  /*9550*/  BRA `(.L_x_46) ;  /* 0xffffff9400307947 */ /* 0x000fea000383ffff */
.L_x_54:
[----:B-1----:R1:W2:Y:S02]  /*9560*/  SYNCS.PHASECHK.TRANS64.TRYWAIT P1, [R0+URZ+0xa0], R5 ;  /* 0x0000a005000075a7 */ /* 0x0022a400080211ff */
[----:B--2---:R-:W-:Y:S05]  /*9570*/  @!P1 NANOSLEEP.SYNCS 0x989680 ;  /* 0x009896800000995d */ /* 0x004fea0003900000 */
[----:B------:R-:W2:Y:S02]  /*9580*/  @!P1 SYNCS.PHASECHK.TRANS64 P1, [R0+URZ+0xa0], R5 ;  /* 0x0000a005000095a7 */ /* 0x000ea400080210ff */
[----:B--2---:R-:W-:Y:S05]  /*9590*/  @!P1 BRA `(.L_x_54) ;  /* 0xfffffffc00f09947 */ /* 0x004fea000383ffff */
[----:B------:R-:W-:Y:S05]  /*95a0*/  BRA `(.L_x_143) ;  /* 0xffffff9800a07947 */ /* 0x000fea000383ffff */
.L_x_55:
[----:B------:R-:W-:-:S07]  /*95b0*/  MOV R3, UR7 ;  /* 0x0000000700037c02 */ /* 0x000fce0008000f00 */
.L_x_144:
[----:B-1----:R1:W2:Y:S02]  /*95c0*/  SYNCS.PHASECHK.TRANS64.TRYWAIT P0, [R3+URZ+0xe0], R0 ;  /* 0x0000e000030075a7 */ /* 0x0022a400080011ff */
[----:B--2---:R-:W-:Y:S05]  /*95d0*/  @!P0 NANOSLEEP.SYNCS 0x989680 ;  /* 0x009896800000895d */ /* 0x004fea0003900000 */
[----:B------:R-:W2:Y:S02]  /*95e0*/  @!P0 SYNCS.PHASECHK.TRANS64 P0, [R3+URZ+0xe0], R0 ;  /* 0x0000e000030085a7 */ /* 0x000ea400080010ff */
[----:B--2---:R-:W-:Y:S05]  /*95f0*/  @!P0 BRA `(.L_x_144) ;  /* 0xfffffffc00f08947 */ /* 0x004fea000383ffff */
[----:B------:R-:W-:Y:S05]  /*9600*/  BRA `(.L_x_145) ;  /* 0xffffff9800f07947 */ /* 0x000fea000383ffff */
.L_x_58:
[----:B------:R-:W-:Y:S07]  /*9610*/  MOV R0, UR6 ;  /* 0x0000000600007c02 */ /* 0x000fee0008000f00 */
.L_x_146:
[----:B-1----:R1:W2:Y:S02]  /*9620*/  SYNCS.PHASECHK.TRANS64.TRYWAIT P0, [R0+URZ], R3 ;  /* 0x00000003000075a7 */ /* 0x0022a400080011ff */
[----:B--2---:R-:W-:Y:S05]  /*9630*/  @!P0 NANOSLEEP.SYNCS 0x989680 ;  /* 0x009896800000895d */ /* 0x004fea0003900000 */
[----:B------:R-:W2:Y:S02]  /*9640*/  @!P0 SYNCS.PHASECHK.TRANS64 P0, [R0+URZ], R3 ;  /* 0x00000003000085a7 */ /* 0x000ea400080010ff */
[----:B--2---:R-:W-:Y:S05]  /*9650*/  @!P0 BRA `(.L_x_146) ;  /* 0xfffffffc00f08947 */ /* 0x004fea000383ffff */
[----:B------:R-:W-:Y:S05]  /*9660*/  BRA `(.L_x_57) ;  /* 0xffffff9c000c7947 */ /* 0x000fea000383ffff */
.L_x_61:
[----:B------:R-:W-:-:S07]  /*9670*/  MOV R0, UR6 ;  /* 0x0000000600007c02 */ /* 0x000fce0008000f00 */
.L_x_147:
[----:B--2---:R2:W4:Y:S02]  /*9680*/  SYNCS.PHASECHK.TRANS64.TRYWAIT P0, [R0+URZ], R3 ;  /* 0x00000003000075a7 */ /* 0x00452400080011ff */
[----:B----4-:R-:W-:Y:S05]  /*9690*/  @!P0 NANOSLEEP.SYNCS 0x989680 ;  /* 0x009896800000895d */ /* 0x010fea0003900000 */
[----:B------:R-:W4:Y:S02]  /*96a0*/  @!P0 SYNCS.PHASECHK.TRANS64 P0, [R0+URZ], R3 ;  /* 0x00000003000085a7 */ /* 0x000f2400080010ff */
[----:B----4-:R-:W-:Y:S05]  /*96b0*/  @!P0 BRA `(.L_x_147) ;  /* 0xfffffffc00f08947 */ /* 0x010fea000383ffff */
[----:B------:R-:W-:Y:S05]  /*96c0*/  BRA `(.L_x_148) ;  /* 0xffffff9c00e87947 */ /* 0x000fea000383ffff */
.L_x_62:
[----:B------:R-:W-:-:S07]  /*96d0*/  MOV R0, UR6 ;  /* 0x0000000600007c02 */ /* 0x000fce0008000f00 */
.L_x_149:
[----:B-1----:R1:W2:Y:S02]  /*96e0*/  SYNCS.PHASECHK.TRANS64.TRYWAIT P0, [R0+URZ], R3 ;  /* 0x00000003000075a7 */ /* 0x0022a400080011ff */
[----:B--2---:R-:W-:Y:S05]  /*96f0*/  @!P0 NANOSLEEP.SYNCS 0x989680 ;  /* 0x009896800000895d */ /* 0x004fea0003900000 */
[----:B------:R-:W2:Y:S02]  /*9700*/  @!P0 SYNCS.PHASECHK.TRANS64 P0, [R0+URZ], R3 ;  /* 0x00000003000085a7 */ /* 0x000ea400080010ff */
[----:B--2---:R-:W-:Y:S05]  /*9710*/  @!P0 BRA `(.L_x_149) ;  /* 0xfffffffc00f08947 */ /* 0x004fea000383ffff */
[----:B------:R-:W-:Y:S05]  /*9720*/  BRA `(.L_x_150) ;  /* 0xffffff9c00f47947 */ /* 0x000fea000383ffff */
.L_x_63:
[----:B------:R-:W-:-:S07]  /*9730*/  MOV R0, UR6 ;  /* 0x0000000600007c02 */ /* 0x000fce0008000f00 */
.L_x_151:
[----:B-1----:R1:W2:Y:S02]  /*9740*/  SYNCS.PHASECHK.TRANS64.TRYWAIT P0, [R0+URZ], R3 ;  /* 0x00000003000075a7 */ /* 0x0022a400080011ff */
[----:B--2---:R-:W-:Y:S05]  /*9750*/  @!P0 NANOSLEEP.SYNCS 0x989680 ;  /* 0x009896800000895d */ /* 0x004fea0003900000 */
[----:B------:R-:W2:Y:S02]  /*9760*/  @!P0 SYNCS.PHASECHK.TRANS64 P0, [R0+URZ], R3 ;  /* 0x00000003000085a7 */ /* 0x000ea400080010ff */
[----:B--2---:R-:W-:Y:S05]  /*9770*/  @!P0 BRA `(.L_x_151) ;  /* 0xfffffffc00f08947 */ /* 0x004fea000383ffff */
[----:B------:R-:W-:Y:S05]  /*9780*/  BRA `(.L_x_152) ;  /* 0xffffffa000007947 */ /* 0x000fea000383ffff */
.L_x_64:
[----:B------:R-:W-:-:S07]  /*9790*/  MOV R0, UR7 ;  /* 0x0000000700007c02 */ /* 0x000fce0008000f00 */
.L_x_153:
[----:B-1----:R1:W2:Y:S02]  /*97a0*/  SYNCS.PHASECHK.TRANS64.TRYWAIT P0, [R0+URZ], R3 ;  /* 0x00000003000075a7 */ /* 0x0022a400080011ff */
[----:B--2---:R-:W-:Y:S05]  /*97b0*/  @!P0 NANOSLEEP.SYNCS 0x989680 ;  /* 0x009896800000895d */ /* 0x004fea0003900000 */
[----:B------:R-:W2:Y:S02]  /*97c0*/  @!P0 SYNCS.PHASECHK.TRANS64 P0, [R0+URZ], R3 ;  /* 0x00000003000085a7 */ /* 0x000ea400080010ff */
[----:B--2---:R-:W-:Y:S05]  /*97d0*/  @!P0 BRA `(.L_x_153) ;  /* 0xfffffffc00f08947 */ /* 0x004fea000383ffff */
[----:B------:R-:W-:Y:S05]  /*97e0*/  BRA `(.L_x_154) ;  /* 0xffffffa0000c7947 */ /* 0x000fea000383ffff */
.L_x_69:
[----:B--2---:R2:W3:Y:S02]  /*97f0*/  SYNCS.PHASECHK.TRANS64.TRYWAIT P0, [R0+URZ+0xa0], R3 ;  /* 0x0000a003000075a7 */ /* 0x0044e400080011ff */
[----:B---3--:R-:W-:Y:S05]  /*9800*/  @!P0 NANOSLEEP.SYNCS 0x989680 ;  /* 0x009896800000895d */ /* 0x008fea0003900000 */
[----:B------:R-:W3:Y:S02]  /*9810*/  @!P0 SYNCS.PHASECHK.TRANS64 P0, [R0+URZ+0xa0], R3 ;  /* 0x0000a003000085a7 */ /* 0x000ee400080010ff */
[----:B---3--:R-:W-:Y:S05]  /*9820*/  @!P0 BRA `(.L_x_69) ;  /* 0xfffffffc00f08947 */ /* 0x008fea000383ffff */
[----:B------:R-:W-:Y:S05]  /*9830*/  BRA `(.L_x_155) ;  /* 0xffffffa400187947 */ /* 0x000fea000383ffff */
.L_x_72:
[----:B------:R-:W-:Y:S07]  /*9840*/  MOV R0, UR7 ;  /* 0x0000000700007c02 */ /* 0x000fee0008000f00 */
.L_x_156:
[----:B--2---:R2:W3:Y:S02]  /*9850*/  SYNCS.PHASECHK.TRANS64.TRYWAIT P0, [R0+URZ+0x98], R3 ;  /* 0x00009803000075a7 */ /* 0x0044e400080011ff */
[----:B---3--:R-:W-:Y:S05]  /*9860*/  @!P0 NANOSLEEP.SYNCS 0x989680 ;  /* 0x009896800000895d */ /* 0x008fea0003900000 */
[----:B------:R-:W3:Y:S02]  /*9870*/  @!P0 SYNCS.PHASECHK.TRANS64 P0, [R0+URZ+0x98], R3 ;  /* 0x00009803000085a7 */ /* 0x000ee400080010ff */
[----:B---3--:R-:W-:Y:S05]  /*9880*/  @!P0 BRA `(.L_x_156) ;  /* 0xfffffffc00f08947 */ /* 0x008fea000383ffff */
[----:B------:R-:W-:Y:S05]  /*9890*/  BRA `(.L_x_71) ;  /* 0xffffffa400f87947 */ /* 0x000fea000383ffff */
.L_x_75:
[----:B------:R-:W-:Y:S07]  /*98a0*/  MOV R3, UR7 ;  /* 0x0000000700037c02 */ /* 0x000fee0008000f00 */
.L_x_157:
[----:B-1----:R1:W2:Y:S02]  /*98b0*/  SYNCS.PHASECHK.TRANS64.TRYWAIT P0, [R3+URZ+0x70], R12 ;  /* 0x0000700c030075a7 */ /* 0x0022a400080011ff */
[----:B--2---:R-:W-:Y:S05]  /*98c0*/  @!P0 NANOSLEEP.SYNCS 0x989680 ;  /* 0x009896800000895d */ /* 0x004fea0003900000 */
[----:B------:R-:W2:Y:S02]  /*98d0*/  @!P0 SYNCS.PHASECHK.TRANS64 P0, [R3+URZ+0x70], R12 ;  /* 0x0000700c030085a7 */ /* 0x000ea400080010ff */
[----:B--2---:R-:W-:Y:S05]  /*98e0*/  @!P0 BRA `(.L_x_157) ;  /* 0xfffffffc00f08947 */ /* 0x004fea000383ffff */
[----:B------:R-:W-:Y:S05]  /*98f0*/  BRA `(.L_x_158) ;  /* 0xffffffa800707947 */ /* 0x000fea000383ffff */
.L_x_76:
[----:B-1----:R-:W-:Y:S07]  /*9900*/  MOV R3, UR7 ;  /* 0x0000000700037c02 */ /* 0x002fee0008000f00 */
.L_x_159:
[----:B-1----:R1:W2:Y:S02]  /*9910*/  SYNCS.PHASECHK.TRANS64.TRYWAIT P0, [R3+URZ+0x78], R12 ;  /* 0x0000780c030075a7 */ /* 0x0022a400080011ff */
[----:B--2---:R-:W-:Y:S05]  /*9920*/  @!P0 NANOSLEEP.SYNCS 0x989680 ;  /* 0x009896800000895d */ /* 0x004fea0003900000 */
[----:B------:R-:W2:Y:S02]  /*9930*/  @!P0 SYNCS.PHASECHK.TRANS64 P0, [R3+URZ+0x78], R12 ;  /* 0x0000780c030085a7 */ /* 0x000ea400080010ff */
[----:B--2---:R-:W-:Y:S05]  /*9940*/  @!P0 BRA `(.L_x_159) ;  /* 0xfffffffc00f08947 */ /* 0x004fea000383ffff */
[----:B------:R-:W-:Y:S05]  /*9950*/  BRA `(.L_x_160) ;  /* 0xffffffa800ac7947 */ /* 0x000fea000383ffff */
.L_x_77:
[----:B-1----:R-:W-:Y:S07]  /*9960*/  MOV R3, UR7 ;  /* 0x0000000700037c02 */ /* 0x002fee0008000f00 */
.L_x_161:
[----:B-1----:R1:W2:Y:S02]  /*9970*/  SYNCS.PHASECHK.TRANS64.TRYWAIT P0, [R3+URZ+0x80], R12 ;  /* 0x0000800c030075a7 */ /* 0x0022a400080011ff */
[----:B--2---:R-:W-:Y:S05]  /*9980*/  @!P0 NANOSLEEP.SYNCS 0x989680 ;  /* 0x009896800000895d */ /* 0x004fea0003900000 */
[----:B------:R-:W2:Y:S02]  /*9990*/  @!P0 SYNCS.PHASECHK.TRANS64 P0, [R3+URZ+0x80], R12 ;  /* 0x0000800c030085a7 */ /* 0x000ea400080010ff */
[----:B--2---:R-:W-:Y:S05]  /*99a0*/  @!P0 BRA `(.L_x_161) ;  /* 0xfffffffc00f08947 */ /* 0x004fea000383ffff */
[----:B------:R-:W-:Y:S05]  /*99b0*/  BRA `(.L_x_162) ;  /* 0xffffffa800f47947 */ /* 0x000fea000383ffff */
.L_x_78:
[----:B------:R-:W-:Y:S07]  /*99c0*/  MOV R3, UR7 ;  /* 0x0000000700037c02 */ /* 0x000fee0008000f00 */
.L_x_163:
[----:B-1----:R1:W2:Y:S02]  /*99d0*/  SYNCS.PHASECHK.TRANS64.TRYWAIT P0, [R3+URZ+0x88], R12 ;  /* 0x0000880c030075a7 */ /* 0x0022a400080011ff */
[----:B--2---:R-:W-:Y:S05]  /*99e0*/  @!P0 NANOSLEEP.SYNCS 0x989680 ;  /* 0x009896800000895d */ /* 0x004fea0003900000 */
[----:B------:R-:W2:Y:S02]  /*99f0*/  @!P0 SYNCS.PHASECHK.TRANS64 P0, [R3+URZ+0x88], R12 ;  /* 0x0000880c030085a7 */ /* 0x000ea400080010ff */
[----:B--2---:R-:W-:Y:S05]  /*9a00*/  @!P0 BRA `(.L_x_163) ;  /* 0xfffffffc00f08947 */ /* 0x004fea000383ffff */
[----:B------:R-:W-:Y:S05]  /*9a10*/  BRA `(.L_x_164) ;  /* 0xffffffac007c7947 */ /* 0x000fea000383ffff */
.L_x_80:
[----:B------:R-:W-:-:S07]  /*9a20*/  MOV R0, UR7 ;  /* 0x0000000700007c02 */ /* 0x000fce0008000f00 */
.L_x_165:
[----:B-1----:R1:W3:Y:S02]  /*9a30*/  SYNCS.PHASECHK.TRANS64.TRYWAIT P0, [R0+URZ+0x70], R3 ;  /* 0x00007003000075a7 */ /* 0x0022e400080011ff */
[----:B---3--:R-:W-:Y:S05]  /*9a40*/  @!P0 NANOSLEEP.SYNCS 0x989680 ;  /* 0x009896800000895d */ /* 0x008fea0003900000 */
[----:B------:R-:W3:Y:S02]  /*9a50*/  @!P0 SYNCS.PHASECHK.TRANS64 P0, [R0+URZ+0x70], R3 ;  /* 0x00007003000085a7 */ /* 0x000ee400080010ff */
[----:B---3--:R-:W-:Y:S05]  /*9a60*/  @!P0 BRA `(.L_x_165) ;  /* 0xfffffffc00f08947 */ /* 0x008fea000383ffff */
[----:B------:R-:W-:Y:S05]  /*9a70*/  BRA `(.L_x_166) ;  /* 0xffffffac00ec7947 */ /* 0x000fea000383ffff */
.L_x_81:
[----:B-1----:R-:W-:-:S07]  /*9a80*/  MOV R0, UR7 ;  /* 0x0000000700007c02 */ /* 0x002fce0008000f00 */
.L_x_167:
[----:B-1----:R1:W3:Y:S02]  /*9a90*/  SYNCS.PHASECHK.TRANS64.TRYWAIT P0, [R0+URZ+0x78], R3 ;  /* 0x00007803000075a7 */ /* 0x0022e400080011ff */
[----:B---3--:R-:W-:Y:S05]  /*9aa0*/  @!P0 NANOSLEEP.SYNCS 0x989680 ;  /* 0x009896800000895d */ /* 0x008fea0003900000 */
[----:B------:R-:W3:Y:S02]  /*9ab0*/  @!P0 SYNCS.PHASECHK.TRANS64 P0, [R0+URZ+0x78], R3 ;  /* 0x00007803000085a7 */ /* 0x000ee400080010ff */
[----:B---3--:R-:W-:Y:S05]  /*9ac0*/  @!P0 BRA `(.L_x_167) ;  /* 0xfffffffc00f08947 */ /* 0x008fea000383ffff */
[----:B------:R-:W-:Y:S05]  /*9ad0*/  BRA `(.L_x_168) ;  /* 0xffffffac00dc7947 */ /* 0x000fea000383ffff */
.L_x_82:
[----:B-1----:R-:W-:-:S07]  /*9ae0*/  MOV R0, UR7 ;  /* 0x0000000700007c02 */ /* 0x002fce0008000f00 */
.L_x_169:
[----:B-1----:R1:W3:Y:S02]  /*9af0*/  SYNCS.PHASECHK.TRANS64.TRYWAIT P0, [R0+URZ+0x80], R3 ;  /* 0x00008003000075a7 */ /* 0x0022e400080011ff */
[----:B---3--:R-:W-:Y:S05]  /*9b00*/  @!P0 NANOSLEEP.SYNCS 0x989680 ;  /* 0x009896800000895d */ /* 0x008fea0003900000 */
[----:B------:R-:W3:Y:S02]  /*9b10*/  @!P0 SYNCS.PHASECHK.TRANS64 P0, [R0+URZ+0x80], R3 ;  /* 0x00008003000085a7 */ /* 0x000ee400080010ff */
[----:B---3--:R-:W-:Y:S05]  /*9b20*/  @!P0 BRA `(.L_x_169) ;  /* 0xfffffffc00f08947 */ /* 0x008fea000383ffff */
[----:B------:R-:W-:Y:S05]  /*9b30*/  BRA `(.L_x_170) ;  /* 0xffffffac00cc7947 */ /* 0x000fea000383ffff */
.L_x_84:
[----:B--2---:R2:W4:Y:S02]  /*9b40*/  SYNCS.PHASECHK.TRANS64.TRYWAIT P0, [R0+URZ+0xa0], R3 ;  /* 0x0000a003000075a7 */ /* 0x00452400080011ff */
[----:B----4-:R-:W-:Y:S05]  /*9b50*/  @!P0 NANOSLEEP.SYNCS 0x989680 ;  /* 0x009896800000895d */ /* 0x010fea0003900000 */
[----:B------:R-:W4:Y:S02]  /*9b60*/  @!P0 SYNCS.PHASECHK.TRANS64 P0, [R0+URZ+0xa0], R3 ;  /* 0x0000a003000085a7 */ /* 0x000f2400080010ff */
[----:B----4-:R-:W-:Y:S05]  /*9b70*/  @!P0 BRA `(.L_x_84) ;  /* 0xfffffffc00f08947 */ /* 0x010fea000383ffff */
[----:B------:R-:W-:Y:S05]  /*9b80*/  BRA `(.L_x_171) ;  /* 0xffffffb0009c7947 */ /* 0x000fea000383ffff */
.L_x_95:
[----:B-1----:R1:W3:Y:S02]  /*9b90*/  SYNCS.PHASECHK.TRANS64.TRYWAIT P1, [R0+URZ+0x50], R3 ;  /* 0x00005003000075a7 */ /* 0x0022e400080211ff */
[----:B---3--:R-:W-:Y:S05]  /*9ba0*/  @!P1 NANOSLEEP.SYNCS 0x989680 ;  /* 0x009896800000995d */ /* 0x008fea0003900000 */
[----:B------:R-:W3:Y:S02]  /*9bb0*/  @!P1 SYNCS.PHASECHK.TRANS64 P1, [R0+URZ+0x50], R3 ;  /* 0x00005003000095a7 */ /* 0x000ee400080210ff */
[----:B---3--:R-:W-:Y:S05]  /*9bc0*/  @!P1 BRA `(.L_x_95) ;  /* 0xfffffffc00f09947 */ /* 0x008fea000383ffff */
[----:B------:R-:W-:Y:S05]  /*9bd0*/  BRA `(.L_x_94) ;  /* 0xffffffbc00b47947 */ /* 0x000fea000383ffff */
.L_x_97:
[----:B---3--:R3:W4:Y:S02]  /*9be0*/  SYNCS.PHASECHK.TRANS64.TRYWAIT P0, [R108+URZ+0xc0], R7 ;  /* 0x0000c0076c0075a7 */ /* 0x00872400080011ff */
[----:B----4-:R-:W-:Y:S05]  /*9bf0*/  @!P0 NANOSLEEP.SYNCS 0x989680 ;  /* 0x009896800000895d */ /* 0x010fea0003900000 */
[----:B------:R-:W4:Y:S02]  /*9c00*/  @!P0 SYNCS.PHASECHK.TRANS64 P0, [R108+URZ+0xc0], R7 ;  /* 0x0000c0076c0085a7 */ /* 0x000f2400080010ff */
[----:B----4-:R-:W-:Y:S05]  /*9c10*/  @!P0 BRA `(.L_x_97) ;  /* 0xfffffffc00f08947 */ /* 0x010fea000383ffff */
[----:B------:R-:W-:Y:S05]  /*9c20*/  BRA `(.L_x_96) ;  /* 0xffffffc000087947 */ /* 0x000fea000383ffff */
.L_x_105:
[----:B--2---:R2:W3:Y:S02]  /*9c30*/  SYNCS.PHASECHK.TRANS64.TRYWAIT P0, [R55+URZ+0x50], R0 ;  /* 0x00005000370075a7 */ /* 0x0044e400080011ff */
[----:B---3--:R-:W-:Y:S05]  /*9c40*/  @!P0 NANOSLEEP.SYNCS 0x989680 ;  /* 0x009896800000895d */ /* 0x008fea0003900000 */
[----:B------:R-:W3:Y:S02]  /*9c50*/  @!P0 SYNCS.PHASECHK.TRANS64 P0, [R55+URZ+0x50], R0 ;  /* 0x00005000370085a7 */ /* 0x000ee400080010ff */
[----:B---3--:R-:W-:Y:S05]  /*9c60*/  @!P0 BRA `(.L_x_105) ;  /* 0xfffffffc00f08947 */ /* 0x008fea000383ffff */
[----:B------:R-:W-:Y:S05]  /*9c70*/  BRA `(.L_x_104) ;  /* 0xffffffcc00007947 */ /* 0x000fea000383ffff */
.L_x_113:
[----:B--2---:R2:W3:Y:S02]  /*9c80*/  SYNCS.PHASECHK.TRANS64.TRYWAIT P0, [R73+URZ+0x50], R2 ;  /* 0x00005002490075a7 */ /* 0x0044e400080011ff */
[----:B---3--:R-:W-:Y:S05]  /*9c90*/  @!P0 NANOSLEEP.SYNCS 0x989680 ;  /* 0x009896800000895d */ /* 0x008fea0003900000 */
[----:B------:R-:W3:Y:S02]  /*9ca0*/  @!P0 SYNCS.PHASECHK.TRANS64 P0, [R73+URZ+0x50], R2 ;  /* 0x00005002490085a7 */ /* 0x000ee400080010ff */
[----:B---3--:R-:W-:Y:S05]  /*9cb0*/  @!P0 BRA `(.L_x_113) ;  /* 0xfffffffc00f08947 */ /* 0x008fea000383ffff */
[----:B------:R-:W-:Y:S05]  /*9cc0*/  BRA `(.L_x_112) ;  /* 0xffffffd8003c7947 */ /* 0x000fea000383ffff */
.L_x_121:
[----:B--2---:R2:W3:Y:S02]  /*9cd0*/  SYNCS.PHASECHK.TRANS64.TRYWAIT P0, [R76+URZ+0x50], R3 ;  /* 0x000050034c0075a7 */ /* 0x0044e400080011ff */
[----:B---3--:R-:W-:Y:S05]  /*9ce0*/  @!P0 NANOSLEEP.SYNCS 0x989680 ;  /* 0x009896800000895d */ /* 0x008fea0003900000 */
[----:B------:R-:W3:Y:S02]  /*9cf0*/  @!P0 SYNCS.PHASECHK.TRANS64 P0, [R76+URZ+0x50], R3 ;  /* 0x000050034c0085a7 */ /* 0x000ee400080010ff */
[----:B---3--:R-:W-:Y:S05]  /*9d00*/  @!P0 BRA `(.L_x_121) ;  /* 0xfffffffc00f08947 */ /* 0x008fea000383ffff */
[----:B------:R-:W-:Y:S05]  /*9d10*/  BRA `(.L_x_120) ;  /* 0xffffffe400847947 */ /* 0x000fea000383ffff */
        .weak           $__internal_0_$__cuda_sm10x_tcgen05_guardrail_trap_col_being_dealloced_not_returned_by_alloc
        .type           $__internal_0_$__cuda_sm10x_tcgen05_guardrail_trap_col_being_dealloced_not_returned_by_alloc,@function
        .size           $__internal_0_$__cuda_sm10x_tcgen05_guardrail_trap_col_being_dealloced_not_returned_by_alloc,($__internal_1_$__cuda_sm10x_tcgen05_guardrail_trap_phase_invalid_during_alloc - $__internal_0_$__cuda_sm10x_tcgen05_guardrail_trap_col_being_dealloced_not_returned_by_alloc)
$__internal_0_$__cuda_sm10x_tcgen05_guardrail_trap_col_being_dealloced_not_returned_by_alloc:
[----:B------:R-:W-:Y:S05]  /*9d20*/  BPT.TRAP 0x1 ;  /* 0x000000040000795c */ /* 0x000fea0000300000 */
[----:B------:R-:W-:-:S04]  /*9d30*/  HFMA2 R3, -RZ, RZ, 0, 0 ;  /* 0x00000000ff037431 */ /* 0x000fc800000001ff */
[----:B------:R-:W-:Y:S05]  /*9d40*/  RET.REL.NODEC R2 `(_ZN7cutlass13device_kernelINS_4gemm6kernel13GemmUniversalIN4cute5tupleIJiiiiEEENS1_10collective13CollectiveMmaINS1_35MainloopSm100TmaUmmaWarpSpecializedILi5ELi2ELi4ENS5_IJNS4_1CILi1EEESB_SB_EEEEENS5_IJNSA_ILi64EEENSA_ILi256EEENSA_ILi128EEEEEEaNS5_IJlSB_lEEEaSI_NS4_8TiledMMAINS4_8MMA_AtomIJNS4_15SM100_MMA_S8_SSIaaiLi64ELi256ELNS4_4UMMA5MajorE0ELSN_0ELNSM_8SaturateE0EEEEEENS4_6LayoutISC_NS5_IJNSA_ILi0EEESS_SS_EEEEENS5_IJNS4_10UnderscoreESV_SV_EEEEENS4_13SM90_TMA_LOADENS4_14ComposedLayoutINS4_7SwizzleILi3ELi4ELi3EEENS4_18smem_ptr_flag_bitsILi8EEENSR_INS5_IJNSA_ILi8EEESG_EEENS5_IJSG_SB_EEEEEEEvNS4_8identityESY_S18_vS19_EENS_8epilogue10collective18CollectiveEpilogueINS1B_23Sm100TmaWarpSpecializedILi4ELi2ELi32ELb0ELb0EEEJSH_NS5_IJNSR_ISE_SB_EES1G_EEEaSI_aSI_NS1B_6fusion15FusionCallbacksIS1F_NS1I_17LinearCombinationIaiaiLNS_15FloatRoundStyleE2EEESH_S1H_JEEENS4_5SM1004TMEM4LOAD26SM100_TMEM_LOAD_16dp32b32xESY_NSZ_INS10_ILi2ELi4ELi3EEES13_NSR_INS5_IJS14_SE_EEENS5_IJSE_SB_EEEEEEENS4_39AutoVectorizingCopyWithAssumedAlignmentILi128EEENS4_14SM90_TMA_STOREES1W_S1Y_S1Y_EEEvvEEEEvNT_6ParamsE) ;  /* 0xffffff6002ac7950 */ /* 0x000fea0003c3ffff */
        .weak           $__internal_1_$__cuda_sm10x_tcgen05_guardrail_trap_phase_invalid_during_alloc
        .type           $__internal_1_$__cuda_sm10x_tcgen05_guardrail_trap_phase_invalid_during_alloc,@function
        .size           $__internal_1_$__cuda_sm10x_tcgen05_guardrail_trap_phase_invalid_during_alloc,($__internal_2_$__cuda_sm10x_tcgen05_guardrail_trap_unallocated_columns_being_dealloced - $__internal_1_$__cuda_sm10x_tcgen05_guardrail_trap_phase_invalid_during_alloc)
$__internal_1_$__cuda_sm10x_tcgen05_guardrail_trap_phase_invalid_during_alloc:
[----:B------:R-:W-:Y:S05]  /*9d50*/  BPT.TRAP 0x1 ;  /* 0x000000040000795c */ /* 0x000fea0000300000 */
[----:B------:R-:W-:-:S04]  /*9d60*/  MOV R3, 0x0 ;  /* 0x0000000000037802 */ /* 0x000fc80000000f00 */
[----:B------:R-:W-:Y:S05]  /*9d70*/  RET.REL.NODEC R2 `(_ZN7cutlass13device_kernelINS_4gemm6kernel13GemmUniversalIN4cute5tupleIJiiiiEEENS1_10collective13CollectiveMmaINS1_35MainloopSm100TmaUmmaWarpSpecializedILi5ELi2ELi4ENS5_IJNS4_1CILi1EEESB_SB_EEEEENS5_IJNSA_ILi64EEENSA_ILi256EEENSA_ILi128EEEEEEaNS5_IJlSB_lEEEaSI_NS4_8TiledMMAINS4_8MMA_AtomIJNS4_15SM100_MMA_S8_SSIaaiLi64ELi256ELNS4_4UMMA5MajorE0ELSN_0ELNSM_8SaturateE0EEEEEENS4_6LayoutISC_NS5_IJNSA_ILi0EEESS_SS_EEEEENS5_IJNS4_10UnderscoreESV_SV_EEEEENS4_13SM90_TMA_LOADENS4_14ComposedLayoutINS4_7SwizzleILi3ELi4ELi3EEENS4_18smem_ptr_flag_bitsILi8EEENSR_INS5_IJNSA_ILi8EEESG_EEENS5_IJSG_SB_EEEEEEEvNS4_8identityESY_S18_vS19_EENS_8epilogue10collective18CollectiveEpilogueINS1B_23Sm100TmaWarpSpecializedILi4ELi2ELi32ELb0ELb0EEEJSH_NS5_IJNSR_ISE_SB_EES1G_EEEaSI_aSI_NS1B_6fusion15FusionCallbacksIS1F_NS1I_17LinearCombinationIaiaiLNS_15FloatRoundStyleE2EEESH_S1H_JEEENS4_5SM1004TMEM4LOAD26SM100_TMEM_LOAD_16dp32b32xESY_NSZ_INS10_ILi2ELi4ELi3EEES13_NSR_INS5_IJS14_SE_EEENS5_IJSE_SB_EEEEEEENS4_39AutoVectorizingCopyWithAssumedAlignmentILi128EEENS4_14SM90_TMA_STOREES1W_S1Y_S1Y_EEEvvEEEEvNT_6ParamsE) ;  /* 0xffffff6002a07950 */ /* 0x000fea0003c3ffff */
        .weak           $__internal_2_$__cuda_sm10x_tcgen05_guardrail_trap_unallocated_columns_being_dealloced
        .type           $__internal_2_$__cuda_sm10x_tcgen05_guardrail_trap_unallocated_columns_being_dealloced,@function
        .size           $__internal_2_$__cuda_sm10x_tcgen05_guardrail_trap_unallocated_columns_being_dealloced,(.L_x_173 - $__internal_2_$__cuda_sm10x_tcgen05_guardrail_trap_unallocated_columns_being_dealloced)
$__internal_2_$__cuda_sm10x_tcgen05_guardrail_trap_unallocated_columns_being_dealloced:
[----:B------:R-:W-:Y:S05]  /*9d80*/  BPT.TRAP 0x1 ;  /* 0x000000040000795c */ /* 0x000fea0000300000 */
[----:B------:R-:W-:-:S04]  /*9d90*/  HFMA2 R3, -RZ, RZ, 0, 0 ;  /* 0x00000000ff037431 */ /* 0x000fc800000001ff */
[----:B------:R-:W-:Y:S05]  /*9da0*/  RET.REL.NODEC R2 `(_ZN7cutlass13device_kernelINS_4gemm6kernel13GemmUniversalIN4cute5tupleIJiiiiEEENS1_10collective13CollectiveMmaINS1_35MainloopSm100TmaUmmaWarpSpecializedILi5ELi2ELi4ENS5_IJNS4_1CILi1EEESB_SB_EEEEENS5_IJNSA_ILi64EEENSA_ILi256EEENSA_ILi128EEEEEEaNS5_IJlSB_lEEEaSI_NS4_8TiledMMAINS4_8MMA_AtomIJNS4_15SM100_MMA_S8_SSIaaiLi64ELi256ELNS4_4UMMA5MajorE0ELSN_0ELNSM_8SaturateE0EEEEEENS4_6LayoutISC_NS5_IJNSA_ILi0EEESS_SS_EEEEENS5_IJNS4_10UnderscoreESV_SV_EEEEENS4_13SM90_TMA_LOADENS4_14ComposedLayoutINS4_7SwizzleILi3ELi4ELi3EEENS4_18smem_ptr_flag_bitsILi8EEENSR_INS5_IJNSA_ILi8EEESG_EEENS5_IJSG_SB_EEEEEEEvNS4_8identityESY_S18_vS19_EENS_8epilogue10collective18CollectiveEpilogueINS1B_23Sm100TmaWarpSpecializedILi4ELi2ELi32ELb0ELb0EEEJSH_NS5_IJNSR_ISE_SB_EES1G_EEEaSI_aSI_NS1B_6fusion15FusionCallbacksIS1F_NS1I_17LinearCombinationIaiaiLNS_15FloatRoundStyleE2EEESH_S1H_JEEENS4_5SM1004TMEM4LOAD26SM100_TMEM_LOAD_16dp32b32xESY_NSZ_INS10_ILi2ELi4ELi3EEES13_NSR_INS5_IJS14_SE_EEENS5_IJSE_SB_EEEEEEENS4_39AutoVectorizingCopyWithAssumedAlignmentILi128EEENS4_14SM90_TMA_STOREES1W_S1Y_S1Y_EEEvvEEEEvNT_6ParamsE) ;  /* 0xffffff6002947950 */ /* 0x000fea0003c3ffff */
.L_x_172:
[----:B------:R-:W-:-:S00]  /*9db0*/  BRA `(.L_x_172) ;  /* 0xfffffffc00fc7947 */ /* 0x000fc0000383ffff */
[----:B------:R-:W-:-:S00]  /*9dc0*/  NOP ;  /* 0x0000000000007918 */ /* 0x000fc00000000000 */
        /* <DEDUP_REMOVED lines=11> */
.L_x_173:


//--------------------- .nv.global.init           --------------------------
	.section	.nv.global.init,"aw",@progbits
.nv.global.init:
	.type		$str$27,@object
	.size		$str$27,($str$28 - $str$27)
$str$27:
        /*0000*/ 	.byte	0x28, 0x61, 0x64, 0x64, 0x72, 0x65, 0x73, 0x73, 0x20, 0x26, 0x20, 0x6d, 0x61, 0x73, 0x6b, 0x29
        /*0010*/ 	.byte	0x20, 0x3d, 0x3d, 0x20, 0x30, 0x00
	.type		$str$28,@object
	.size		$str$28,($str$26 - $str$28)
$str$28:
        /*0016*/ 	.byte	0x2f, 0x74, 0x6d, 0x70, 0x2f, 0x63, 0x75, 0x74, 0x6c, 0x61, 0x73, 0x73, 0x5f, 0x73, 0x77, 0x65
        /*0026*/ 	.byte	0x65, 0x70, 0x5f, 0x73, 0x72, 0x63, 0x2f, 0x69, 0x6e, 0x63, 0x6c, 0x75, 0x64, 0x65, 0x2f, 0x63
        /*0036*/ 	.byte	0x75, 0x74, 0x65, 0x2f, 0x70, 0x6f, 0x69, 0x6e, 0x74, 0x65, 0x72, 0x5f, 0x66, 0x6c, 0x61, 0x67
        /*0046*/ 	.byte	0x67, 0x65, 0x64, 0x2e, 0x68, 0x70, 0x70, 0x00
	.type		$str$26,@object
	.size		$str$26,($str$25 - $str$26)
$str$26:
        /*004e*/ 	.byte	0x2f, 0x74, 0x6d, 0x70, 0x2f, 0x63, 0x75, 0x74, 0x6c, 0x61, 0x73, 0x73, 0x5f, 0x73, 0x77, 0x65
        /*005e*/ 	.byte	0x65, 0x70, 0x5f, 0x73, 0x72, 0x63, 0x2f, 0x69, 0x6e, 0x63, 0x6c, 0x75, 0x64, 0x65, 0x2f, 0x63
        /*006e*/ 	.byte	0x75, 0x74, 0x65, 0x2f, 0x61, 0x74, 0x6f, 0x6d, 0x2f, 0x63, 0x6f, 0x70, 0x79, 0x5f, 0x74, 0x72
        /*007e*/ 	.byte	0x61, 0x69, 0x74, 0x73, 0x5f, 0x73, 0x6d, 0x31, 0x30, 0x30, 0x2e, 0x68, 0x70, 0x70, 0x00
	.type		$str$25,@object
	.size		$str$25,(__unnamed_1 - $str$25)
$str$25:
        /*008d*/ 	.byte	0x28, 0x28, 0x75, 0x69, 0x6e, 0x74, 0x33, 0x32, 0x5f, 0x74, 0x28, 0x74, 0x68, 0x72, 0x65, 0x61
        /*009d*/ 	.byte	0x64, 0x49, 0x64, 0x78, 0x2e, 0x78, 0x29, 0x20, 0x2f, 0x20, 0x33, 0x32, 0x29, 0x20, 0x25, 0x20
        /*00ad*/ 	.byte	0x34, 0x29, 0x20, 0x3d, 0x3d, 0x20, 0x28, 0x28, 0x28, 0x74, 0x6d, 0x65, 0x6d, 0x5f, 0x61, 0x64
        /*00bd*/ 	.byte	0x64, 0x72, 0x20, 0x3e, 0x3e, 0x20, 0x31, 0x36, 0x29, 0x20, 0x2f, 0x20, 0x33, 0x32, 0x29, 0x20
        /*00cd*/ 	.byte	0x25, 0x20, 0x34, 0x29, 0x00
	.type		__unnamed_1,@object
	.size		__unnamed_1,(__unnamed_2 - __unnamed_1)
__unnamed_1:
        /*00d2*/ 	.byte	0x61, 0x75, 0x74, 0x6f, 0x20, 0x63, 0x75, 0x74, 0x65, 0x3a, 0x3a, 0x61, 0x73, 0x5f, 0x70, 0x6f
        /* <DEDUP_REMOVED lines=24> */
        /*0262*/ 	.byte	0x00
	.type		__unnamed_2,@object
	.size		__unnamed_2,(__unnamed_3 - __unnamed_2)
__unnamed_2:
        /* <DEDUP_REMOVED lines=26> */
	.type		__unnamed_3,@object
	.size		__unnamed_3,(.L_3 - __unnamed_3)
__unnamed_3:
        /* <DEDUP_REMOVED lines=41> */
.L_3:


//--------------------- .nv.shared._ZN7cutlass13device_kernelINS_4gemm6kernel13GemmUniversalIN4cute5tupleIJiiiiEEENS1_10collective13CollectiveMmaINS1_35MainloopSm100TmaUmmaWarpSpecializedILi5ELi2ELi4ENS5_IJNS4_1CILi1EEESB_SB_EEEEENS5_IJNSA_ILi64EEENSA_ILi256EEENSA_ILi128EEEEEEaNS5_IJlSB_lEEEaSI_NS4_8TiledMMAINS4_8MMA_AtomIJNS4_15SM100_MMA_S8_SSIaaiLi64ELi256ELNS4_4UMMA5MajorE0ELSN_0ELNSM_8SaturateE0EEEEEENS4_6LayoutISC_NS5_IJNSA_ILi0EEESS_SS_EEEEENS5_IJNS4_10UnderscoreESV_SV_EEEEENS4_13SM90_TMA_LOADENS4_14ComposedLayoutINS4_7SwizzleILi3ELi4ELi3EEENS4_18smem_ptr_flag_bitsILi8EEENSR_INS5_IJNSA_ILi8EEESG_EEENS5_IJSG_SB_EEEEEEEvNS4_8identityESY_S18_vS19_EENS_8epilogue10collective18CollectiveEpilogueINS1B_23Sm100TmaWarpSpecializedILi4ELi2ELi32ELb0ELb0EEEJSH_NS5_IJNSR_ISE_SB_EES1G_EEEaSI_aSI_NS1B_6fusion15FusionCallbacksIS1F_NS1I_17LinearCombinationIaiaiLNS_15FloatRoundStyleE2EEESH_S1H_JEEENS4_5SM1004TMEM4LOAD26SM100_TMEM_LOAD_16dp32b32xESY_NSZ_INS10_ILi2ELi4ELi3EEES13_NSR_INS5_IJS14_SE_EEENS5_IJSE_SB_EEEEEEENS4_39AutoVectorizingCopyWithAssumedAlignmentILi128EEENS4_14SM90_TMA_STOREES1W_S1Y_S1Y_EEEvvEEEEvNT_6ParamsE --------------------------
	.section	.nv.shared._ZN7cutlass13device_kernelINS_4gemm6kernel13GemmUniversalIN4cute5tupleIJiiiiEEENS1_10collective13CollectiveMmaINS1_35MainloopSm100TmaUmmaWarpSpecializedILi5ELi2ELi4ENS5_IJNS4_1CILi1EEESB_SB_EEEEENS5_IJNSA_ILi64EEENSA_ILi256EEENSA_ILi128EEEEEEaNS5_IJlSB_lEEEaSI_NS4_8TiledMMAINS4_8MMA_AtomIJNS4_15SM100_MMA_S8_SSIaaiLi64ELi256ELNS4_4UMMA5MajorE0ELSN_0ELNSM_8SaturateE0EEEEEENS4_6LayoutISC_NS5_IJNSA_ILi0EEESS_SS_EEEEENS5_IJNS4_10UnderscoreESV_SV_EEEEENS4_13SM90_TMA_LOADENS4_14ComposedLayoutINS4_7SwizzleILi3ELi4ELi3EEENS4_18smem_ptr_flag_bitsILi8EEENSR_INS5_IJNSA_ILi8EEESG_EEENS5_IJSG_SB_EEEEEEEvNS4_8identityESY_S18_vS19_EENS_8epilogue10collective18CollectiveEpilogueINS1B_23Sm100TmaWarpSpecializedILi4ELi2ELi32ELb0ELb0EEEJSH_NS5_IJNSR_ISE_SB_EES1G_EEEaSI_aSI_NS1B_6fusion15FusionCallbacksIS1F_NS1I_17LinearCombinationIaiaiLNS_15FloatRoundStyleE2EEESH_S1H_JEEENS4_5SM1004TMEM4LOAD26SM100_TMEM_LOAD_16dp32b32xESY_NSZ_INS10_ILi2ELi4ELi3EEES13_NSR_INS5_IJS14_SE_EEENS5_IJSE_SB_EEEEEEENS4_39AutoVectorizingCopyWithAssumedAlignmentILi128EEENS4_14SM90_TMA_STOREES1W_S1Y_S1Y_EEEvvEEEEvNT_6ParamsE,"aw",@nobits
	.sectionflags	@""
	.align	16
	.zero		1024


//--------------------- .nv.shared.reserved.0     --------------------------
	.section	.nv.shared.reserved.0,"aw",@nobits
	.weak		__nv_reservedSMEM_offset_0_alias
	.size		__nv_reservedSMEM_offset_0_alias, 0, 64
	.other		__nv_reservedSMEM_offset_0_alias,@"STO_CUDA_RESERVED_SHARED STV_DEFAULT"
__nv_reservedSMEM_offset_0_alias:
	.zero		0
.nv.shared.reserved.0:
	.zero		64
	.weak		__nv_reservedSMEM_tcgen05_partition
	.type		__nv_reservedSMEM_tcgen05_partition,@object
	.size		__nv_reservedSMEM_tcgen05_partition,(.L_0 - __nv_reservedSMEM_tcgen05_partition)
__nv_reservedSMEM_tcgen05_partition:
	.zero		32
.L_0:


//--------------------- .nv.global                --------------------------
	.section	.nv.global,"aw",@nobits
.nv.global:
	.type		_ZN40_INTERNAL_cc06a947_4_k_cu_645f7aa3_299804cute1_E,@object
	.size		_ZN40_INTERNAL_cc06a947_4_k_cu_645f7aa3_299804cute1_E,(_ZN40_INTERNAL_cc06a947_4_k_cu_645f7aa3_299804cuda3std3__45__cpo6cbeginE - _ZN40_INTERNAL_cc06a947_4_k_cu_645f7aa3_299804cute1_E)
_ZN40_INTERNAL_cc06a947_4_k_cu_645f7aa3_299804cute1_E:
	.zero		1
	.type		_ZN40_INTERNAL_cc06a947_4_k_cu_645f7aa3_299804cuda3std3__45__cpo6cbeginE,@object
	.size		_ZN40_INTERNAL_cc06a947_4_k_cu_645f7aa3_299804cuda3std3__45__cpo6cbeginE,(_ZN40_INTERNAL_cc06a947_4_k_cu_645f7aa3_299804cuda3std3__48in_placeE - _ZN40_INTERNAL_cc06a947_4_k_cu_645f7aa3_299804cuda3std3__45__cpo6cbeginE)
_ZN40_INTERNAL_cc06a947_4_k_cu_645f7aa3_299804cuda3std3__45__cpo6cbeginE:
	.zero		1
	.type		_ZN40_INTERNAL_cc06a947_4_k_cu_645f7aa3_299804cuda3std3__48in_placeE,@object
	.size		_ZN40_INTERNAL_cc06a947_4_k_cu_645f7aa3_299804cuda3std3__48in_placeE,(_ZN40_INTERNAL_cc06a947_4_k_cu_645f7aa3_299804cuda3std6ranges3__45__cpo9iter_moveE - _ZN40_INTERNAL_cc06a947_4_k_cu_645f7aa3_299804cuda3std3__48in_placeE)
_ZN40_INTERNAL_cc06a947_4_k_cu_645f7aa3_299804cuda3std3__48in_placeE:
	.zero		1
	.type		_ZN40_INTERNAL_cc06a947_4_k_cu_645f7aa3_299804cuda3std6ranges3__45__cpo9iter_moveE,@object
	.size		_ZN40_INTERNAL_cc06a947_4_k_cu_645f7aa3_299804cuda3std6ranges3__45__cpo9iter_moveE,(_ZN40_INTERNAL_cc06a947_4_k_cu_645f7aa3_299804cuda3std3__45__cpo5beginE - _ZN40_INTERNAL_cc06a947_4_k_cu_645f7aa3_299804cuda3std6ranges3__45__cpo9iter_moveE)
_ZN40_INTERNAL_cc06a947_4_k_cu_645f7aa3_299804cuda3std6ranges3__45__cpo9iter_moveE:
	.zero		1
	.type		_ZN40_INTERNAL_cc06a947_4_k_cu_645f7aa3_299804cuda3std3__45__cpo5beginE,@object
	.size		_ZN40_INTERNAL_cc06a947_4_k_cu_645f7aa3_299804cuda3std3__45__cpo5beginE,(_ZN40_INTERNAL_cc06a947_4_k_cu_645f7aa3_299804cuda3std3__442_GLOBAL__N__cc06a947_4_k_cu_645f7aa3_299806ignoreE - _ZN40_INTERNAL_cc06a947_4_k_cu_645f7aa3_299804cuda3std3__45__cpo5beginE)
_ZN40_INTERNAL_cc06a947_4_k_cu_645f7aa3_299804cuda3std3__45__cpo5beginE:
	.zero		1
	.type		_ZN40_INTERNAL_cc06a947_4_k_cu_645f7aa3_299804cuda3std3__442_GLOBAL__N__cc06a947_4_k_cu_645f7aa3_299806ignoreE,@object
	.size		_ZN40_INTERNAL_cc06a947_4_k_cu_645f7aa3_299804cuda3std3__442_GLOBAL__N__cc06a947_4_k_cu_645f7aa3_299806ignoreE,(_ZN40_INTERNAL_cc06a947_4_k_cu_645f7aa3_299804cute7productE - _ZN40_INTERNAL_cc06a947_4_k_cu_645f7aa3_299804cuda3std3__442_GLOBAL__N__cc06a947_4_k_cu_645f7aa3_299806ignoreE)
_ZN40_INTERNAL_cc06a947_4_k_cu_645f7aa3_299804cuda3std3__442_GLOBAL__N__cc06a947_4_k_cu_645f7aa3_299806ignoreE:
	.zero		1
	.type		_ZN40_INTERNAL_cc06a947_4_k_cu_645f7aa3_299804cute7productE,@object
	.size		_ZN40_INTERNAL_cc06a947_4_k_cu_645f7aa3_299804cute7productE,(_ZN40_INTERNAL_cc06a947_4_k_cu_645f7aa3_299804cuda3std3__45__cpo3endE - _ZN40_INTERNAL_cc06a947_4_k_cu_645f7aa3_299804cute7productE)
_ZN40_INTERNAL_cc06a947_4_k_cu_645f7aa3_299804cute7productE:
	.zero		1
	.type		_ZN40_INTERNAL_cc06a947_4_k_cu_645f7aa3_299804cuda3std3__45__cpo3endE,@object
	.size		_ZN40_INTERNAL_cc06a947_4_k_cu_645f7aa3_299804cuda3std3__45__cpo3endE,(_ZN40_INTERNAL_cc06a947_4_k_cu_645f7aa3_299804cuda3std3__419piecewise_constructE - _ZN40_INTERNAL_cc06a947_4_k_cu_645f7aa3_299804cuda3std3__45__cpo3endE)
_ZN40_INTERNAL_cc06a947_4_k_cu_645f7aa3_299804cuda3std3__45__cpo3endE:
	.zero		1
	.type		_ZN40_INTERNAL_cc06a947_4_k_cu_645f7aa3_299804cuda3std3__419piecewise_constructE,@object
	.size		_ZN40_INTERNAL_cc06a947_4_k_cu_645f7aa3_299804cuda3std3__419piecewise_constructE,(_ZN40_INTERNAL_cc06a947_4_k_cu_645f7aa3_299804cuda3std3__45__cpo4cendE - _ZN40_INTERNAL_cc06a947_4_k_cu_645f7aa3_299804cuda3std3__419piecewise_constructE)
_ZN40_INTERNAL_cc06a947_4_k_cu_645f7aa3_299804cuda3std3__419piecewise_constructE:
	.zero		1
	.type		_ZN40_INTERNAL_cc06a947_4_k_cu_645f7aa3_299804cuda3std3__45__cpo4cendE,@object
	.size		_ZN40_INTERNAL_cc06a947_4_k_cu_645f7aa3_299804cuda3std3__45__cpo4cendE,(_ZN40_INTERNAL_cc06a947_4_k_cu_645f7aa3_299804cuda3std6ranges3__45__cpo4swapE - _ZN40_INTERNAL_cc06a947_4_k_cu_645f7aa3_299804cuda3std3__45__cpo4cendE)
_ZN40_INTERNAL_cc06a947_4_k_cu_645f7aa3_299804cuda3std3__45__cpo4cendE:
	.zero		1
	.type		_ZN40_INTERNAL_cc06a947_4_k_cu_645f7aa3_299804cuda3std6ranges3__45__cpo4swapE,@object
	.size		_ZN40_INTERNAL_cc06a947_4_k_cu_645f7aa3_299804cuda3std6ranges3__45__cpo4swapE,(.L_11 - _ZN40_INTERNAL_cc06a947_4_k_cu_645f7aa3_299804cuda3std6ranges3__45__cpo4swapE)
_ZN40_INTERNAL_cc06a947_4_k_cu_645f7aa3_299804cuda3std6ranges3__45__cpo4swapE:
	.zero		1
.L_11:


//--------------------- .nv.constant0._ZN7cutlass13device_kernelINS_4gemm6kernel13GemmUniversalIN4cute5tupleIJiiiiEEENS1_10collective13CollectiveMmaINS1_35MainloopSm100TmaUmmaWarpSpecializedILi5ELi2ELi4ENS5_IJNS4_1CILi1EEESB_SB_EEEEENS5_IJNSA_ILi64EEENSA_ILi256EEENSA_ILi128EEEEEEaNS5_IJlSB_lEEEaSI_NS4_8TiledMMAINS4_8MMA_AtomIJNS4_15SM100_MMA_S8_SSIaaiLi64ELi256ELNS4_4UMMA5MajorE0ELSN_0ELNSM_8SaturateE0EEEEEENS4_6LayoutISC_NS5_IJNSA_ILi0EEESS_SS_EEEEENS5_IJNS4_10UnderscoreESV_SV_EEEEENS4_13SM90_TMA_LOADENS4_14ComposedLayoutINS4_7SwizzleILi3ELi4ELi3EEENS4_18smem_ptr_flag_bitsILi8EEENSR_INS5_IJNSA_ILi8EEESG_EEENS5_IJSG_SB_EEEEEEEvNS4_8identityESY_S18_vS19_EENS_8epilogue10collective18CollectiveEpilogueINS1B_23Sm100TmaWarpSpecializedILi4ELi2ELi32ELb0ELb0EEEJSH_NS5_IJNSR_ISE_SB_EES1G_EEEaSI_aSI_NS1B_6fusion15FusionCallbacksIS1F_NS1I_17LinearCombinationIaiaiLNS_15FloatRoundStyleE2EEESH_S1H_JEEENS4_5SM1004TMEM4LOAD26SM100_TMEM_LOAD_16dp32b32xESY_NSZ_INS10_ILi2ELi4ELi3EEES13_NSR_INS5_IJS14_SE_EEENS5_IJSE_SB_EEEEEEENS4_39AutoVectorizingCopyWithAssumedAlignmentILi128EEENS4_14SM90_TMA_STOREES1W_S1Y_S1Y_EEEvvEEEEvNT_6ParamsE --------------------------
	.section	.nv.constant0._ZN7cutlass13device_kernelINS_4gemm6kernel13GemmUniversalIN4cute5tupleIJiiiiEEENS1_10collective13CollectiveMmaINS1_35MainloopSm100TmaUmmaWarpSpecializedILi5ELi2ELi4ENS5_IJNS4_1CILi1EEESB_SB_EEEEENS5_IJNSA_ILi64EEENSA_ILi256EEENSA_ILi128EEEEEEaNS5_IJlSB_lEEEaSI_NS4_8TiledMMAINS4_8MMA_AtomIJNS4_15SM100_MMA_S8_SSIaaiLi64ELi256ELNS4_4UMMA5MajorE0ELSN_0ELNSM_8SaturateE0EEEEEENS4_6LayoutISC_NS5_IJNSA_ILi0EEESS_SS_EEEEENS5_IJNS4_10UnderscoreESV_SV_EEEEENS4_13SM90_TMA_LOADENS4_14ComposedLayoutINS4_7SwizzleILi3ELi4ELi3EEENS4_18smem_ptr_flag_bitsILi8EEENSR_INS5_IJNSA_ILi8EEESG_EEENS5_IJSG_SB_EEEEEEEvNS4_8identityESY_S18_vS19_EENS_8epilogue10collective18CollectiveEpilogueINS1B_23Sm100TmaWarpSpecializedILi4ELi2ELi32ELb0ELb0EEEJSH_NS5_IJNSR_ISE_SB_EES1G_EEEaSI_aSI_NS1B_6fusion15FusionCallbacksIS1F_NS1I_17LinearCombinationIaiaiLNS_15FloatRoundStyleE2EEESH_S1H_JEEENS4_5SM1004TMEM4LOAD26SM100_TMEM_LOAD_16dp32b32xESY_NSZ_INS10_ILi2ELi4ELi3EEES13_NSR_INS5_IJS14_SE_EEENS5_IJSE_SB_EEEEEEENS4_39AutoVectorizingCopyWithAssumedAlignmentILi128EEENS4_14SM90_TMA_STOREES1W_S1Y_S1Y_EEEvvEEEEvNT_6ParamsE,"a",@progbits
	.sectionflags	@""
	.align	4
.nv.constant0._ZN7cutlass13device_kernelINS_4gemm6kernel13GemmUniversalIN4cute5tupleIJiiiiEEENS1_10collective13CollectiveMmaINS1_35MainloopSm100TmaUmmaWarpSpecializedILi5ELi2ELi4ENS5_IJNS4_1CILi1EEESB_SB_EEEEENS5_IJNSA_ILi64EEENSA_ILi256EEENSA_ILi128EEEEEEaNS5_IJlSB_lEEEaSI_NS4_8TiledMMAINS4_8MMA_AtomIJNS4_15SM100_MMA_S8_SSIaaiLi64ELi256ELNS4_4UMMA5MajorE0ELSN_0ELNSM_8SaturateE0EEEEEENS4_6LayoutISC_NS5_IJNSA_ILi0EEESS_SS_EEEEENS5_IJNS4_10UnderscoreESV_SV_EEEEENS4_13SM90_TMA_LOADENS4_14ComposedLayoutINS4_7SwizzleILi3ELi4ELi3EEENS4_18smem_ptr_flag_bitsILi8EEENSR_INS5_IJNSA_ILi8EEESG_EEENS5_IJSG_SB_EEEEEEEvNS4_8identityESY_S18_vS19_EENS_8epilogue10collective18CollectiveEpilogueINS1B_23Sm100TmaWarpSpecializedILi4ELi2ELi32ELb0ELb0EEEJSH_NS5_IJNSR_ISE_SB_EES1G_EEEaSI_aSI_NS1B_6fusion15FusionCallbacksIS1F_NS1I_17LinearCombinationIaiaiLNS_15FloatRoundStyleE2EEESH_S1H_JEEENS4_5SM1004TMEM4LOAD26SM100_TMEM_LOAD_16dp32b32xESY_NSZ_INS10_ILi2ELi4ELi3EEES13_NSR_INS5_IJS14_SE_EEENS5_IJSE_SB_EEEEEEENS4_39AutoVectorizingCopyWithAssumedAlignmentILi128EEENS4_14SM90_TMA_STOREES1W_S1Y_S1Y_EEEvvEEEEvNT_6ParamsE:
	.zero		2944


//--------------------- SYMBOLS --------------------------

	.type		.nv.reservedSmem.offset0,@object
	.size		.nv.reservedSmem.offset0,0x4
	.type		.nv.reservedSmem.cap,@object
	.size		.nv.reservedSmem.cap,0x4
	.type		__assertfail,@function
